# CuTe-DSL kernel — source=cudnn_frontend_dsl family=grouped_gemm_swiglu
# config = {"ab_dtype": "Float8E4M3FN", "sf_vec": 32, "d_dtype": "BFloat16", "vector_f32": true, "mma_mn": [256, 128], "cluster_mn": [2, 1]}


// ===== COMPILED SASS (sm_100a) =====

	.target	sm_100a

	.elftype	@"ET_EXEC"


//--------------------- .note.nv.tkinfo           --------------------------
	.section	.note.nv.tkinfo,"",@"SHT_NOTE"
	.sectionflags	@"SHF_NOTE_NV_TKINFO"
	.tkinfo
        /*0018*/ 	.word	0x00000081
        /*0030*/ 	.string	""
        /*0030*/ 	.string	"ptxas"
        /*0030*/ 	.string	"Cuda compilation tools, release 12.9, V12.9.83"
        /*0030*/ 	.string	"Build system must define TOOLS_VERSION_EXTENDED"
        /*0030*/ 	.string	"-O 3 -arch sm_100a "



//--------------------- .note.nv.cuver            --------------------------
	.section	.note.nv.cuver,"",@"SHT_NOTE"
	.sectionflags	@"SHF_NOTE_NV_CUVER"
        /*0018*/ 	.short	0x0001
        /*001a*/ 	.short	0x0064
        /*001c*/ 	.short	0x0001
        /*001e*/ 	.short	0x0000
        /*0020*/ 	.short	0x0001
        /*0022*/ 	.short	0x0000


//--------------------- .nv.info                  --------------------------
	.section	.nv.info,"",@"SHT_CUDA_INFO"
	.align	4


	//----- nvinfo : EIATTR_REGCOUNT
	.align		4
        /*0000*/ 	.byte	0x04, 0x2f
        /*0002*/ 	.short	(.L_6 - .L_5)
	.align		4
.L_5:
        /*0004*/ 	.word	index@(kernel_cutlass_kernel_cudnngrouped_gemmgrouped_gemm_swiglugrouped_gemm_swiglu_quantBlockScaledContiguousGroupedGemmKernel_object_at__TiledMMA_ThrLayoutVMNK21111000_PermutationMNK____MMAAt_0)
        /*0008*/ 	.word	0x00000087


	//----- nvinfo : EIATTR_FRAME_SIZE
	.align		4
.L_6:
        /*000c*/ 	.byte	0x04, 0x11
        /*000e*/ 	.short	(.L_8 - .L_7)
	.align		4
.L_7:
        /*0010*/ 	.word	index@($__internal_2_$__cuda_sm10x_tcgen05_guardrail_trap_unallocated_columns_being_dealloced)
        /*0014*/ 	.word	0x00000000


	//----- nvinfo : EIATTR_FRAME_SIZE
	.align		4
.L_8:
        /*0018*/ 	.byte	0x04, 0x11
        /*001a*/ 	.short	(.L_10 - .L_9)
	.align		4
.L_9:
        /*001c*/ 	.word	index@($__internal_1_$__cuda_sm10x_tcgen05_guardrail_trap_phase_invalid_during_alloc)
        /*0020*/ 	.word	0x00000000


	//----- nvinfo : EIATTR_FRAME_SIZE
	.align		4
.L_10:
        /*0024*/ 	.byte	0x04, 0x11
        /*0026*/ 	.short	(.L_12 - .L_11)
	.align		4
.L_11:
        /*0028*/ 	.word	index@($__internal_0_$__cuda_sm10x_tcgen05_guardrail_trap_col_being_dealloced_not_returned_by_alloc)
        /*002c*/ 	.word	0x00000000


	//----- nvinfo : EIATTR_FRAME_SIZE
	.align		4
.L_12:
        /*0030*/ 	.byte	0x04, 0x11
        /*0032*/ 	.short	(.L_14 - .L_13)
	.align		4
.L_13:
        /*0034*/ 	.word	index@(kernel_cutlass_kernel_cudnngrouped_gemmgrouped_gemm_swiglugrouped_gemm_swiglu_quantBlockScaledContiguousGroupedGemmKernel_object_at__TiledMMA_ThrLayoutVMNK21111000_PermutationMNK____MMAAt_0)
        /*0038*/ 	.word	0x00000000


	//----- nvinfo : EIATTR_MIN_STACK_SIZE
	.align		4
.L_14:
        /*003c*/ 	.byte	0x04, 0x12
        /*003e*/ 	.short	(.L_16 - .L_15)
	.align		4
.L_15:
        /*0040*/ 	.word	index@(kernel_cutlass_kernel_cudnngrouped_gemmgrouped_gemm_swiglugrouped_gemm_swiglu_quantBlockScaledContiguousGroupedGemmKernel_object_at__TiledMMA_ThrLayoutVMNK21111000_PermutationMNK____MMAAt_0)
        /*0044*/ 	.word	0x00000000
.L_16:


//--------------------- .nv.info.kernel_cutlass_kernel_cudnngrouped_gemmgrouped_gemm_swiglugrouped_gemm_swiglu_quantBlockScaledContiguousGroupedGemmKernel_object_at__TiledMMA_ThrLayoutVMNK21111000_PermutationMNK____MMAAt_0 --------------------------
	.section	.nv.info.kernel_cutlass_kernel_cudnngrouped_gemmgrouped_gemm_swiglugrouped_gemm_swiglu_quantBlockScaledContiguousGroupedGemmKernel_object_at__TiledMMA_ThrLayoutVMNK21111000_PermutationMNK____MMAAt_0,"",@"SHT_CUDA_INFO"
	.sectionflags	@""
	.align	4


	//----- nvinfo : EIATTR_CUDA_API_VERSION
	.align		4
        /*0000*/ 	.byte	0x04, 0x37
        /*0002*/ 	.short	(.L_18 - .L_17)
.L_17:
        /*0004*/ 	.word	0x00000081


	//----- nvinfo : EIATTR_KPARAM_INFO
	.align		4
.L_18:
        /*0008*/ 	.byte	0x04, 0x17
        /*000a*/ 	.short	(.L_20 - .L_19)
.L_19:
        /*000c*/ 	.word	0x00000000
        /*0010*/ 	.short	0x000f
        /*0012*/ 	.short	0x03f8
        /*0014*/ 	.byte	0x00, 0xf0, 0x31, 0x00


	//----- nvinfo : EIATTR_KPARAM_INFO
	.align		4
.L_20:
        /*0018*/ 	.byte	0x04, 0x17
        /*001a*/ 	.short	(.L_22 - .L_21)
.L_21:
        /*001c*/ 	.word	0x00000000
        /*0020*/ 	.short	0x000e
        /*0022*/ 	.short	0x03ec
        /*0024*/ 	.byte	0x00, 0xf0, 0x31, 0x00


	//----- nvinfo : EIATTR_KPARAM_INFO
	.align		4
.L_22:
        /*0028*/ 	.byte	0x04, 0x17
        /*002a*/ 	.short	(.L_24 - .L_23)
.L_23:
        /*002c*/ 	.word	0x00000000
        /*0030*/ 	.short	0x000d
        /*0032*/ 	.short	0x03e0
        /*0034*/ 	.byte	0x00, 0xf0, 0x31, 0x00


	//----- nvinfo : EIATTR_KPARAM_INFO
	.align		4
.L_24:
        /*0038*/ 	.byte	0x04, 0x17
        /*003a*/ 	.short	(.L_26 - .L_25)
.L_25:
        /*003c*/ 	.word	0x00000000
        /*0040*/ 	.short	0x000c
        /*0042*/ 	.short	0x03d8
        /*0044*/ 	.byte	0x00, 0xf0, 0x21, 0x00


	//----- nvinfo : EIATTR_KPARAM_INFO
	.align		4
.L_26:
        /*0048*/ 	.byte	0x04, 0x17
        /*004a*/ 	.short	(.L_28 - .L_27)
.L_27:
        /*004c*/ 	.word	0x00000000
        /*0050*/ 	.short	0x000b
        /*0052*/ 	.short	0x03d0
        /*0054*/ 	.byte	0x00, 0xf0, 0x21, 0x00


	//----- nvinfo : EIATTR_KPARAM_INFO
	.align		4
.L_28:
        /*0058*/ 	.byte	0x04, 0x17
        /*005a*/ 	.short	(.L_30 - .L_29)
.L_29:
        /*005c*/ 	.word	0x00000000
        /*0060*/ 	.short	0x000a
        /*0062*/ 	.short	0x03c8
        /*0064*/ 	.byte	0x00, 0xf0, 0x21, 0x00


	//----- nvinfo : EIATTR_KPARAM_INFO
	.align		4
.L_30:
        /*0068*/ 	.byte	0x04, 0x17
        /*006a*/ 	.short	(.L_32 - .L_31)
.L_31:
        /*006c*/ 	.word	0x00000000
        /*0070*/ 	.short	0x0009
        /*0072*/ 	.short	0x03c0
        /*0074*/ 	.byte	0x00, 0xf0, 0x21, 0x00


	//----- nvinfo : EIATTR_KPARAM_INFO
	.align		4
.L_32:
        /*0078*/ 	.byte	0x04, 0x17
        /*007a*/ 	.short	(.L_34 - .L_33)
.L_33:
        /*007c*/ 	.word	0x00000000
        /*0080*/ 	.short	0x0008
        /*0082*/ 	.short	0x0340
        /*0084*/ 	.byte	0x00, 0xf0, 0x01, 0x02


	//----- nvinfo : EIATTR_KPARAM_INFO
	.align		4
.L_34:
        /*0088*/ 	.byte	0x04, 0x17
        /*008a*/ 	.short	(.L_36 - .L_35)
.L_35:
        /*008c*/ 	.word	0x00000000
        /*0090*/ 	.short	0x0007
        /*0092*/ 	.short	0x02c0
        /*0094*/ 	.byte	0x00, 0xf0, 0x01, 0x02


	//----- nvinfo : EIATTR_KPARAM_INFO
	.align		4
.L_36:
        /*0098*/ 	.byte	0x04, 0x17
        /*009a*/ 	.short	(.L_38 - .L_37)
.L_37:
        /*009c*/ 	.word	0x00000000
        /*00a0*/ 	.short	0x0006
        /*00a2*/ 	.short	0x0240
        /*00a4*/ 	.byte	0x00, 0xf0, 0x01, 0x02


	//----- nvinfo : EIATTR_KPARAM_INFO
	.align		4
.L_38:
        /*00a8*/ 	.byte	0x04, 0x17
        /*00aa*/ 	.short	(.L_40 - .L_39)
.L_39:
        /*00ac*/ 	.word	0x00000000
        /*00b0*/ 	.short	0x0005
        /*00b2*/ 	.short	0x01c0
        /*00b4*/ 	.byte	0x00, 0xf0, 0x01, 0x02


	//----- nvinfo : EIATTR_KPARAM_INFO
	.align		4
.L_40:
        /*00b8*/ 	.byte	0x04, 0x17
        /*00ba*/ 	.short	(.L_42 - .L_41)
.L_41:
        /*00bc*/ 	.word	0x00000000
        /*00c0*/ 	.short	0x0004
        /*00c2*/ 	.short	0x0140
        /*00c4*/ 	.byte	0x00, 0xf0, 0x01, 0x02


	//----- nvinfo : EIATTR_KPARAM_INFO
	.align		4
.L_42:
        /*00c8*/ 	.byte	0x04, 0x17
        /*00ca*/ 	.short	(.L_44 - .L_43)
.L_43:
        /*00cc*/ 	.word	0x00000000
        /*00d0*/ 	.short	0x0003
        /*00d2*/ 	.short	0x00c0
        /*00d4*/ 	.byte	0x00, 0xf0, 0x01, 0x02


	//----- nvinfo : EIATTR_KPARAM_INFO
	.align		4
.L_44:
        /*00d8*/ 	.byte	0x04, 0x17
        /*00da*/ 	.short	(.L_46 - .L_45)
.L_45:
        /*00dc*/ 	.word	0x00000000
        /*00e0*/ 	.short	0x0002
        /*00e2*/ 	.short	0x0040
        /*00e4*/ 	.byte	0x00, 0xf0, 0x01, 0x02


	//----- nvinfo : EIATTR_KPARAM_INFO
	.align		4
.L_46:
        /*00e8*/ 	.byte	0x04, 0x17
        /*00ea*/ 	.short	(.L_48 - .L_47)
.L_47:
        /*00ec*/ 	.word	0x00000000
        /*00f0*/ 	.short	0x0001
        /*00f2*/ 	.short	0x000c
        /*00f4*/ 	.byte	0x00, 0xf0, 0x31, 0x00


	//----- nvinfo : EIATTR_KPARAM_INFO
	.align		4
.L_48:
        /*00f8*/ 	.byte	0x04, 0x17
        /*00fa*/ 	.short	(.L_50 - .L_49)
.L_49:
        /*00fc*/ 	.word	0x00000000
        /*0100*/ 	.short	0x0000
        /*0102*/ 	.short	0x0000
        /*0104*/ 	.byte	0x00, 0xf0, 0x31, 0x00


	//----- nvinfo : EIATTR_AT_ENTRY_FRAGMENTS
	.align		4
.L_50:
        /*0108*/ 	.byte	0x04, 0x4f
        /*010a*/ 	.short	(.L_52 - .L_51)


	//   ....[0]....
.L_51:
        /*010c*/ 	.word	0x00000004


	//   ....[1]....
        /*0110*/ 	.word	0x00000005


	//----- nvinfo : EIATTR_RESERVED_SMEM_USED
	.align		4
.L_52:
        /*0114*/ 	.byte	0x01, 0x41
	.zero		2


	//----- nvinfo : EIATTR_SPARSE_MMA_MASK
	.align		4
        /*0118*/ 	.byte	0x03, 0x50
        /*011a*/ 	.short	0x0000


	//----- nvinfo : EIATTR_TCGEN05_2CTA_USED
	.align		4
        /*011c*/ 	.byte	0x01, 0x52
	.zero		2


	//----- nvinfo : EIATTR_MAXREG_COUNT
	.align		4
        /*0120*/ 	.byte	0x03, 0x1b
        /*0122*/ 	.short	0x00ff


	//----- nvinfo : EIATTR_NUM_BARRIERS
	.align		4
        /*0124*/ 	.byte	0x02, 0x4c
        /*0126*/ 	.byte	0x05
	.zero		1


	//----- nvinfo : EIATTR_INT_WARP_WIDE_INSTR_OFFSETS
	.align		4
        /*0128*/ 	.byte	0x04, 0x31
        /*012a*/ 	.short	(.L_54 - .L_53)


	//   ....[0]....
.L_53:
        /*012c*/ 	.word	0x00005450


	//   ....[1]....
        /*0130*/ 	.word	0x000054d0


	//   ....[2]....
        /*0134*/ 	.word	0x000054f0


	//----- nvinfo : EIATTR_COOP_GROUP_MASK_REGIDS
	.align		4
.L_54:
        /*0138*/ 	.byte	0x04, 0x29
        /*013a*/ 	.short	(.L_56 - .L_55)


	//   ....[0]....
.L_55:
        /*013c*/ 	.word	0xffffffff


	//   ....[1]....
        /*0140*/ 	.word	0xffffffff


	//   ....[2]....
        /*0144*/ 	.word	0xffffffff


	//   ....[3]....
        /*0148*/ 	.word	0xffffffff


	//   ....[4]....
        /*014c*/ 	.word	0xffffffff


	//   ....[5]....
        /*0150*/ 	.word	0xffffffff


	//   ....[6]....
        /*0154*/ 	.word	0xffffffff


	//   ....[7]....
        /*0158*/ 	.word	0xffffffff


	//   ....[8]....
        /*015c*/ 	.word	0xffffffff


	//   ....[9]....
        /*0160*/ 	.word	0xffffffff


	//   ....[10]....
        /*0164*/ 	.word	0xffffffff


	//   ....[11]....
        /*0168*/ 	.word	0xffffffff


	//----- nvinfo : EIATTR_COOP_GROUP_INSTR_OFFSETS
	.align		4
.L_56:
        /*016c*/ 	.byte	0x04, 0x28
        /*016e*/ 	.short	(.L_58 - .L_57)


	//   ....[0]....
.L_57:
        /*0170*/ 	.word	0x00000130


	//   ....[1]....
        /*0174*/ 	.word	0x00000490


	//   ....[2]....
        /*0178*/ 	.word	0x00000640


	//   ....[3]....
        /*017c*/ 	.word	0x000008c0


	//   ....[4]....
        /*0180*/ 	.word	0x00000c50


	//   ....[5]....
        /*0184*/ 	.word	0x00000f20


	//   ....[6]....
        /*0188*/ 	.word	0x00000f80


	//   ....[7]....
        /*018c*/ 	.word	0x00002e40


	//   ....[8]....
        /*0190*/ 	.word	0x00003450


	//   ....[9]....
        /*0194*/ 	.word	0x00004f60


	//   ....[10]....
        /*0198*/ 	.word	0x000052d0


	//   ....[11]....
        /*019c*/ 	.word	0x00005590


	//----- nvinfo : EIATTR_VRC_CTA_INIT_COUNT
	.align		4
.L_58:
        /*01a0*/ 	.byte	0x02, 0x4a
        /*01a2*/ 	.byte	0x80
	.zero		1


	//----- nvinfo : EIATTR_MBARRIER_INSTR_OFFSETS
	.align		4
        /*01a4*/ 	.byte	0x04, 0x39
        /*01a6*/ 	.short	(.L_60 - .L_59)


	//   ....[0]....
.L_59:
        /*01a8*/ 	.word	0x00000340
        /*01ac*/ 	.word	0x000000ff
        /*01b0*/ 	.word	0x00000000
        /*01b4*/ 	.short	0x0100
        /*01b6*/ 	.byte	0x06
	.zero		1


	//   ....[1]....
        /*01b8*/ 	.word	0x00000350
        /*01bc*/ 	.word	0x000000ff
        /*01c0*/ 	.word	0x00000008
        /*01c4*/ 	.short	0x0100
        /*01c6*/ 	.byte	0x06
	.zero		1


	//   ....[2]....
        /*01c8*/ 	.word	0x00000360
        /*01cc*/ 	.word	0x000000ff
        /*01d0*/ 	.word	0x00000010
        /*01d4*/ 	.short	0x0100
        /*01d6*/ 	.byte	0x06
	.zero		1


	//   ....[3]....
        /*01d8*/ 	.word	0x00000370
        /*01dc*/ 	.word	0x000000ff
        /*01e0*/ 	.word	0x00000018
        /*01e4*/ 	.short	0x0100
        /*01e6*/ 	.byte	0x06
	.zero		1


	//   ....[4]....
        /*01e8*/ 	.word	0x00000380
        /*01ec*/ 	.word	0x000000ff
        /*01f0*/ 	.word	0x00000020
        /*01f4*/ 	.short	0x0100
        /*01f6*/ 	.byte	0x06
	.zero		1


	//   ....[5]....
        /*01f8*/ 	.word	0x00000390
        /*01fc*/ 	.word	0x000000ff
        /*0200*/ 	.word	0x00000028
        /*0204*/ 	.short	0x0100
        /*0206*/ 	.byte	0x06
	.zero		1


	//   ....[6]....
        /*0208*/ 	.word	0x000003a0
        /*020c*/ 	.word	0x000000ff
        /*0210*/ 	.word	0x00000030
        /*0214*/ 	.short	0x0100
        /*0216*/ 	.byte	0x06
	.zero		1


	//   ....[7]....
        /*0218*/ 	.word	0x000003b0
        /*021c*/ 	.word	0x000000ff
        /*0220*/ 	.word	0x00000038
        /*0224*/ 	.short	0x0100
        /*0226*/ 	.byte	0x06
	.zero		1


	//   ....[8]....
        /*0228*/ 	.word	0x000003c0
        /*022c*/ 	.word	0x000000ff
        /*0230*/ 	.word	0x00000040
        /*0234*/ 	.short	0x0100
        /*0236*/ 	.byte	0x06
	.zero		1


	//   ....[9]....
        /*0238*/ 	.word	0x000003d0
        /*023c*/ 	.word	0x000000ff
        /*0240*/ 	.word	0x00000048
        /*0244*/ 	.short	0x0100
        /*0246*/ 	.byte	0x06
	.zero		1


	//   ....[10]....
        /*0248*/ 	.word	0x000003e0
        /*024c*/ 	.word	0x000000ff
        /*0250*/ 	.word	0x00000050
        /*0254*/ 	.short	0x0100
        /*0256*/ 	.byte	0x06
	.zero		1


	//   ....[11]....
        /*0258*/ 	.word	0x000003f0
        /*025c*/ 	.word	0x000000ff
        /*0260*/ 	.word	0x00000058
        /*0264*/ 	.short	0x0100
        /*0266*/ 	.byte	0x06
	.zero		1


	//   ....[12]....
        /*0268*/ 	.word	0x00000400
        /*026c*/ 	.word	0x000000ff
        /*0270*/ 	.word	0x00000060
        /*0274*/ 	.short	0x0100
        /*0276*/ 	.byte	0x06
	.zero		1


	//   ....[13]....
        /*0278*/ 	.word	0x00000410
        /*027c*/ 	.word	0x000000ff
        /*0280*/ 	.word	0x00000068
        /*0284*/ 	.short	0x0100
        /*0286*/ 	.byte	0x06
	.zero		1


	//   ....[14]....
        /*0288*/ 	.word	0x00000420
        /*028c*/ 	.word	0x000000ff
        /*0290*/ 	.word	0x00000070
        /*0294*/ 	.short	0x0100
        /*0296*/ 	.byte	0x06
	.zero		1


	//   ....[15]....
        /*0298*/ 	.word	0x00000430
        /*029c*/ 	.word	0x000000ff
        /*02a0*/ 	.word	0x00000078
        /*02a4*/ 	.short	0x0100
        /*02a6*/ 	.byte	0x06
	.zero		1


	//   ....[16]....
        /*02a8*/ 	.word	0x000005b0
        /*02ac*/ 	.word	0x000000ff
        /*02b0*/ 	.word	0x00000080
        /*02b4*/ 	.short	0x0100
        /*02b6*/ 	.byte	0x07
	.zero		1


	//   ....[17]....
        /*02b8*/ 	.word	0x000005c0
        /*02bc*/ 	.word	0x000000ff
        /*02c0*/ 	.word	0x00000088
        /*02c4*/ 	.short	0x0100
        /*02c6*/ 	.byte	0x07
	.zero		1


	//   ....[18]....
        /*02c8*/ 	.word	0x000005d0
        /*02cc*/ 	.word	0x000000ff
        /*02d0*/ 	.word	0x00000090
        /*02d4*/ 	.short	0x0100
        /*02d6*/ 	.byte	0x07
	.zero		1


	//   ....[19]....
        /*02d8*/ 	.word	0x000005e0
        /*02dc*/ 	.word	0x000000ff
        /*02e0*/ 	.word	0x00000098
        /*02e4*/ 	.short	0x0100
        /*02e6*/ 	.byte	0x07
	.zero		1


	//   ....[20]....
        /*02e8*/ 	.word	0x00000760
        /*02ec*/ 	.word	0x000000ff
        /*02f0*/ 	.word	0x000000a0
        /*02f4*/ 	.short	0x0100
        /*02f6*/ 	.byte	0x07
	.zero		1


	//   ....[21]....
        /*02f8*/ 	.word	0x00000770
        /*02fc*/ 	.word	0x000000ff
        /*0300*/ 	.word	0x000000a8
        /*0304*/ 	.short	0x0100
        /*0306*/ 	.byte	0x07
	.zero		1


	//   ....[22]....
        /*0308*/ 	.word	0x00000780
        /*030c*/ 	.word	0x000000ff
        /*0310*/ 	.word	0x000000b0
        /*0314*/ 	.short	0x0100
        /*0316*/ 	.byte	0x07
	.zero		1


	//   ....[23]....
        /*0318*/ 	.word	0x00000790
        /*031c*/ 	.word	0x000000ff
        /*0320*/ 	.word	0x000000b8
        /*0324*/ 	.short	0x0100
        /*0326*/ 	.byte	0x07
	.zero		1


	//   ....[24]....
        /*0328*/ 	.word	0x00000860
        /*032c*/ 	.word	0x000000ff
        /*0330*/ 	.word	0x000000c0
        /*0334*/ 	.short	0x0100
        /*0336*/ 	.byte	0x06
	.zero		1


	//   ....[25]....
        /*0338*/ 	.word	0x00000fe0
        /*033c*/ 	.word	0x0000000e
        /*0340*/ 	.word	0x000000b0
        /*0344*/ 	.short	0x010a
        /*0346*/ 	.byte	0xff
	.zero		1


	//   ....[26]....
        /*0348*/ 	.word	0x000010c0
        /*034c*/ 	.word	0x0000000e
        /*0350*/ 	.word	0x000000a0
        /*0354*/ 	.short	0x0101
        /*0356*/ 	.byte	0xff
	.zero		1


	//   ....[27]....
        /*0358*/ 	.word	0x000012f0
        /*035c*/ 	.word	0x00000002
        /*0360*/ 	.word	0x000000b0
        /*0364*/ 	.short	0x010a
        /*0366*/ 	.byte	0xff
	.zero		1


	//   ....[28]....
        /*0368*/ 	.word	0x00001410
        /*036c*/ 	.word	0x00000002
        /*0370*/ 	.word	0x000000a0
        /*0374*/ 	.short	0x0101
        /*0376*/ 	.byte	0xff
	.zero		1


	//   ....[29]....
        /*0378*/ 	.word	0x00001420
        /*037c*/ 	.word	0x00000003
        /*0380*/ 	.word	0x000000b0
        /*0384*/ 	.short	0x010a
        /*0386*/ 	.byte	0xff
	.zero		1


	//   ....[30]....
        /*0388*/ 	.word	0x000014b0
        /*038c*/ 	.word	0x000000ff
        /*0390*/ 	.word	0x000000a0
        /*0394*/ 	.short	0x010a
        /*0396*/ 	.byte	0x22
	.zero		1


	//   ....[31]....
        /*0398*/ 	.word	0x00001530
        /*039c*/ 	.word	0x000000ff
        /*03a0*/ 	.word	0x000000b0
        /*03a4*/ 	.short	0x0101
        /*03a6*/ 	.byte	0x22
	.zero		1


	//   ....[32]....
        /*03a8*/ 	.word	0x00001650
        /*03ac*/ 	.word	0x000000ff
        /*03b0*/ 	.word	0x00000040
        /*03b4*/ 	.short	0x010a
        /*03b6*/ 	.byte	0x06
	.zero		1


	//   ....[33]....
        /*03b8*/ 	.word	0x000017f0
        /*03bc*/ 	.word	0x000000ff
        /*03c0*/ 	.word	0x00000040
        /*03c4*/ 	.short	0x010a
        /*03c6*/ 	.byte	0x05
	.zero		1


	//   ....[34]....
        /*03c8*/ 	.word	0x00001a60
        /*03cc*/ 	.word	0x000000ff
        /*03d0*/ 	.word	0x00000040
        /*03d4*/ 	.short	0x010a
        /*03d6*/ 	.byte	0x21
	.zero		1


	//   ....[35]....
        /*03d8*/ 	.word	0x00001ab0
        /*03dc*/ 	.word	0x00000003
        /*03e0*/ 	.word	0x000000a0
        /*03e4*/ 	.short	0x010a
        /*03e6*/ 	.byte	0xff
	.zero		1


	//   ....[36]....
        /*03e8*/ 	.word	0x00001b50
        /*03ec*/ 	.word	0x00000003
        /*03f0*/ 	.word	0x000000b0
        /*03f4*/ 	.short	0x0101
        /*03f6*/ 	.byte	0xff
	.zero		1


	//   ....[37]....
        /*03f8*/ 	.word	0x00001dd0
        /*03fc*/ 	.word	0x000000ff
        /*0400*/ 	.word	0x00000040
        /*0404*/ 	.short	0x010a
        /*0406*/ 	.byte	0x05
	.zero		1


	//   ....[38]....
        /*0408*/ 	.word	0x00001eb0
        /*040c*/ 	.word	0x000000ff
        /*0410*/ 	.word	0x000000a0
        /*0414*/ 	.short	0x010a
        /*0416*/ 	.byte	0x0c
	.zero		1


	//   ....[39]....
        /*0418*/ 	.word	0x00001f50
        /*041c*/ 	.word	0x000000ff
        /*0420*/ 	.word	0x000000b0
        /*0424*/ 	.short	0x0101
        /*0426*/ 	.byte	0x0c
	.zero		1


	//   ....[40]....
        /*0428*/ 	.word	0x00002430
        /*042c*/ 	.word	0x000000ff
        /*0430*/ 	.word	0x00000000
        /*0434*/ 	.short	0x010a
        /*0436*/ 	.byte	0x19
	.zero		1


	//   ....[41]....
        /*0438*/ 	.word	0x00002440
        /*043c*/ 	.word	0x000000ff
        /*0440*/ 	.word	0x00000090
        /*0444*/ 	.short	0x010a
        /*0446*/ 	.byte	0x11
	.zero		1


	//   ....[42]....
        /*0448*/ 	.word	0x00002490
        /*044c*/ 	.word	0x000000ff
        /*0450*/ 	.word	0x00000090
        /*0454*/ 	.short	0x010a
        /*0456*/ 	.byte	0x11
	.zero		1


	//   ....[43]....
        /*0458*/ 	.word	0x00002670
        /*045c*/ 	.word	0x000000ff
        /*0460*/ 	.word	0x00000000
        /*0464*/ 	.short	0x010a
        /*0466*/ 	.byte	0x0d
	.zero		1


	//   ....[44]....
        /*0468*/ 	.word	0x00002800
        /*046c*/ 	.word	0x000000ff
        /*0470*/ 	.word	0x00000000
        /*0474*/ 	.short	0x010a
        /*0476*/ 	.byte	0x19
	.zero		1


	//   ....[45]....
        /*0478*/ 	.word	0x00002920
        /*047c*/ 	.word	0x000000ff
        /*0480*/ 	.word	0x00000090
        /*0484*/ 	.short	0x010a
        /*0486*/ 	.byte	0x10
	.zero		1


	//   ....[46]....
        /*0488*/ 	.word	0x00002930
        /*048c*/ 	.word	0x00000002
        /*0490*/ 	.word	0x000000a0
        /*0494*/ 	.short	0x010a
        /*0496*/ 	.byte	0xff
	.zero		1


	//   ....[47]....
        /*0498*/ 	.word	0x000029d0
        /*049c*/ 	.word	0x00000002
        /*04a0*/ 	.word	0x000000b0
        /*04a4*/ 	.short	0x0101
        /*04a6*/ 	.byte	0xff
	.zero		1


	//   ....[48]....
        /*04a8*/ 	.word	0x00002ad0
        /*04ac*/ 	.word	0x00000000
        /*04b0*/ 	.word	0x00000090
        /*04b4*/ 	.short	0x010a
        /*04b6*/ 	.byte	0xff
	.zero		1


	//   ....[49]....
        /*04b8*/ 	.word	0x00002b10
        /*04bc*/ 	.word	0x00000000
        /*04c0*/ 	.word	0x00000090
        /*04c4*/ 	.short	0x010a
        /*04c6*/ 	.byte	0xff
	.zero		1


	//   ....[50]....
        /*04c8*/ 	.word	0x00002c10
        /*04cc*/ 	.word	0x000000ff
        /*04d0*/ 	.word	0x000000c0
        /*04d4*/ 	.short	0x0100
        /*04d6*/ 	.byte	0x05
	.zero		1


	//   ....[51]....
        /*04d8*/ 	.word	0x00002d00
        /*04dc*/ 	.word	0x000000ff
        /*04e0*/ 	.word	0x000000c0
        /*04e4*/ 	.short	0x0100
        /*04e6*/ 	.byte	0x05
	.zero		1


	//   ....[52]....
        /*04e8*/ 	.word	0x00002df0
        /*04ec*/ 	.word	0x000000ff
        /*04f0*/ 	.word	0x000000c0
        /*04f4*/ 	.short	0x0100
        /*04f6*/ 	.byte	0x05
	.zero		1


	//   ....[53]....
        /*04f8*/ 	.word	0x000030c0
        /*04fc*/ 	.word	0x00000003
        /*0500*/ 	.word	0x00000000
        /*0504*/ 	.short	0x010a
        /*0506*/ 	.byte	0xff
	.zero		1


	//   ....[54]....
        /*0508*/ 	.word	0x000030e0
        /*050c*/ 	.word	0x00000003
        /*0510*/ 	.word	0x00000000
        /*0514*/ 	.short	0x010a
        /*0516*/ 	.byte	0xff
	.zero		1


	//   ....[55]....
        /*0518*/ 	.word	0x000032c0
        /*051c*/ 	.word	0x00000003
        /*0520*/ 	.word	0x00000000
        /*0524*/ 	.short	0x010a
        /*0526*/ 	.byte	0xff
	.zero		1


	//   ....[56]....
        /*0528*/ 	.word	0x000032e0
        /*052c*/ 	.word	0x00000003
        /*0530*/ 	.word	0x00000000
        /*0534*/ 	.short	0x010a
        /*0536*/ 	.byte	0xff
	.zero		1


	//   ....[57]....
        /*0538*/ 	.word	0x000033d0
        /*053c*/ 	.word	0x00000003
        /*0540*/ 	.word	0x00000000
        /*0544*/ 	.short	0x0101
        /*0546*/ 	.byte	0xff
	.zero		1


	//   ....[58]....
        /*0548*/ 	.word	0x000034c0
        /*054c*/ 	.word	0x00000057
        /*0550*/ 	.word	0x000000a0
        /*0554*/ 	.short	0x010a
        /*0556*/ 	.byte	0xff
	.zero		1


	//   ....[59]....
        /*0558*/ 	.word	0x00003520
        /*055c*/ 	.word	0x00000057
        /*0560*/ 	.word	0x000000b0
        /*0564*/ 	.short	0x0101
        /*0566*/ 	.byte	0xff
	.zero		1


	//   ....[60]....
        /*0568*/ 	.word	0x000039b0
        /*056c*/ 	.word	0x00000081
        /*0570*/ 	.word	0x00000080
        /*0574*/ 	.short	0x010a
        /*0576*/ 	.byte	0xff
	.zero		1


	//   ....[61]....
        /*0578*/ 	.word	0x00004f10
        /*057c*/ 	.word	0x00000005
        /*0580*/ 	.word	0x00000000
        /*0584*/ 	.short	0x0101
        /*0586*/ 	.byte	0xff
	.zero		1


	//   ....[62]....
        /*0588*/ 	.word	0x00004f20
        /*058c*/ 	.word	0x00000003
        /*0590*/ 	.word	0x000000a0
        /*0594*/ 	.short	0x010a
        /*0596*/ 	.byte	0xff
	.zero		1


	//   ....[63]....
        /*0598*/ 	.word	0x00004fe0
        /*059c*/ 	.word	0x00000003
        /*05a0*/ 	.word	0x000000b0
        /*05a4*/ 	.short	0x0101
        /*05a6*/ 	.byte	0xff
	.zero		1


	//   ....[64]....
        /*05a8*/ 	.word	0x00005280
        /*05ac*/ 	.word	0x00000003
        /*05b0*/ 	.word	0x00000000
        /*05b4*/ 	.short	0x0101
        /*05b6*/ 	.byte	0xff
	.zero		1


	//   ....[65]....
        /*05b8*/ 	.word	0x00005290
        /*05bc*/ 	.word	0x00000057
        /*05c0*/ 	.word	0x000000c0
        /*05c4*/ 	.short	0x010a
        /*05c6*/ 	.byte	0xff
	.zero		1


	//   ....[66]....
        /*05c8*/ 	.word	0x00005630
        /*05cc*/ 	.word	0x00000057
        /*05d0*/ 	.word	0x000000c0
        /*05d4*/ 	.short	0x0100
        /*05d6*/ 	.byte	0xff
	.zero		1


	//   ....[67]....
        /*05d8*/ 	.word	0x00005690
        /*05dc*/ 	.word	0x0000000e
        /*05e0*/ 	.word	0x000000b0
        /*05e4*/ 	.short	0x010a
        /*05e6*/ 	.byte	0xff
	.zero		1


	//   ....[68]....
        /*05e8*/ 	.word	0x000056f0
        /*05ec*/ 	.word	0x00000002
        /*05f0*/ 	.word	0x000000b0
        /*05f4*/ 	.short	0x010a
        /*05f6*/ 	.byte	0xff
	.zero		1


	//   ....[69]....
        /*05f8*/ 	.word	0x00005750
        /*05fc*/ 	.word	0x00000003
        /*0600*/ 	.word	0x000000b0
        /*0604*/ 	.short	0x010a
        /*0606*/ 	.byte	0xff
	.zero		1


	//   ....[70]....
        /*0608*/ 	.word	0x000057b0
        /*060c*/ 	.word	0x00000000
        /*0610*/ 	.word	0x000000a0
        /*0614*/ 	.short	0x010a
        /*0616*/ 	.byte	0xff
	.zero		1


	//   ....[71]....
        /*0618*/ 	.word	0x00005830
        /*061c*/ 	.word	0x00000000
        /*0620*/ 	.word	0x00000040
        /*0624*/ 	.short	0x010a
        /*0626*/ 	.byte	0xff
	.zero		1


	//   ....[72]....
        /*0628*/ 	.word	0x00005890
        /*062c*/ 	.word	0x00000003
        /*0630*/ 	.word	0x000000a0
        /*0634*/ 	.short	0x010a
        /*0636*/ 	.byte	0xff
	.zero		1


	//   ....[73]....
        /*0638*/ 	.word	0x00005910
        /*063c*/ 	.word	0x00000000
        /*0640*/ 	.word	0x00000040
        /*0644*/ 	.short	0x010a
        /*0646*/ 	.byte	0xff
	.zero		1


	//   ....[74]....
        /*0648*/ 	.word	0x00005970
        /*064c*/ 	.word	0x00000002
        /*0650*/ 	.word	0x000000a0
        /*0654*/ 	.short	0x010a
        /*0656*/ 	.byte	0xff
	.zero		1


	//   ....[75]....
        /*0658*/ 	.word	0x000059f0
        /*065c*/ 	.word	0x00000000
        /*0660*/ 	.word	0x00000090
        /*0664*/ 	.short	0x010a
        /*0666*/ 	.byte	0xff
	.zero		1


	//   ....[76]....
        /*0668*/ 	.word	0x00005a70
        /*066c*/ 	.word	0x00000000
        /*0670*/ 	.word	0x00000000
        /*0674*/ 	.short	0x010a
        /*0676*/ 	.byte	0xff
	.zero		1


	//   ....[77]....
        /*0678*/ 	.word	0x00005ae0
        /*067c*/ 	.word	0x00000002
        /*0680*/ 	.word	0x000000a0
        /*0684*/ 	.short	0x010a
        /*0686*/ 	.byte	0xff
	.zero		1


	//   ....[78]....
        /*0688*/ 	.word	0x00005b40
        /*068c*/ 	.word	0x00000003
        /*0690*/ 	.word	0x00000000
        /*0694*/ 	.short	0x010a
        /*0696*/ 	.byte	0xff
	.zero		1


	//   ....[79]....
        /*0698*/ 	.word	0x00005ba0
        /*069c*/ 	.word	0x00000003
        /*06a0*/ 	.word	0x00000000
        /*06a4*/ 	.short	0x010a
        /*06a6*/ 	.byte	0xff
	.zero		1


	//   ....[80]....
        /*06a8*/ 	.word	0x00005bf0
        /*06ac*/ 	.word	0x00000057
        /*06b0*/ 	.word	0x000000a0
        /*06b4*/ 	.short	0x010a
        /*06b6*/ 	.byte	0xff
	.zero		1


	//   ....[81]....
        /*06b8*/ 	.word	0x00005c50
        /*06bc*/ 	.word	0x00000081
        /*06c0*/ 	.word	0x00000080
        /*06c4*/ 	.short	0x010a
        /*06c6*/ 	.byte	0xff
	.zero		1


	//   ....[82]....
        /*06c8*/ 	.word	0x00005cb0
        /*06cc*/ 	.word	0x00000003
        /*06d0*/ 	.word	0x000000a0
        /*06d4*/ 	.short	0x010a
        /*06d6*/ 	.byte	0xff
	.zero		1


	//   ....[83]....
        /*06d8*/ 	.word	0x00005d00
        /*06dc*/ 	.word	0x00000057
        /*06e0*/ 	.word	0x000000c0
        /*06e4*/ 	.short	0x010a
        /*06e6*/ 	.byte	0xff
	.zero		1


	//----- nvinfo : EIATTR_NUM_MBARRIERS
	.align		4
.L_60:
        /*06e8*/ 	.byte	0x03, 0x38
        /*06ea*/ 	.short	0x001d


	//----- nvinfo : EIATTR_EXIT_INSTR_OFFSETS
	.align		4
        /*06ec*/ 	.byte	0x04, 0x1c
        /*06ee*/ 	.short	(.L_62 - .L_61)


	//   ....[0]....
.L_61:
        /*06f0*/ 	.word	0x00005670


	//----- nvinfo : EIATTR_MAX_THREADS
	.align		4
.L_62:
        /*06f4*/ 	.byte	0x04, 0x05
        /*06f6*/ 	.short	(.L_64 - .L_63)
.L_63:
        /*06f8*/ 	.word	0x000000e0
        /*06fc*/ 	.word	0x00000001
        /*0700*/ 	.word	0x00000001


	//----- nvinfo : EIATTR_CRS_STACK_SIZE
	.align		4
.L_64:
        /*0704*/ 	.byte	0x04, 0x1e
        /*0706*/ 	.short	(.L_66 - .L_65)
.L_65:
        /*0708*/ 	.word	0x00000000


	//----- nvinfo : EIATTR_CBANK_PARAM_SIZE
	.align		4
.L_66:
        /*070c*/ 	.byte	0x03, 0x19
        /*070e*/ 	.short	0x0404


	//----- nvinfo : EIATTR_PARAM_CBANK
	.align		4
        /*0710*/ 	.byte	0x04, 0x0a
        /*0712*/ 	.short	(.L_68 - .L_67)
	.align		4
.L_67:
        /*0714*/ 	.word	index@(.nv.constant0.kernel_cutlass_kernel_cudnngrouped_gemmgrouped_gemm_swiglugrouped_gemm_swiglu_quantBlockScaledContiguousGroupedGemmKernel_object_at__TiledMMA_ThrLayoutVMNK21111000_PermutationMNK____MMAAt_0)
        /*0718*/ 	.short	0x0380
        /*071a*/ 	.short	0x0404


	//----- nvinfo : EIATTR_SW_WAR
	.align		4
.L_68:
        /*071c*/ 	.byte	0x04, 0x36
        /*071e*/ 	.short	(.L_70 - .L_69)
.L_69:
        /*0720*/ 	.word	0x00000008
.L_70:


//--------------------- .nv.compat                --------------------------
	.section	.nv.compat,"",@"SHT_CUDA_COMPAT_INFO"
	.align	4
        /*0000*/ 	.byte	0x02, 0x02, 0x02, 0x00, 0x02, 0x05, 0x05, 0x00, 0x02, 0x03, 0x01, 0x00, 0x02, 0x06, 0x01, 0x00


//--------------------- .nv.callgraph             --------------------------
	.section	.nv.callgraph,"",@"SHT_CUDA_CALLGRAPH"
	.align	4
	.sectionentsize	8
	.align		4
        /*0000*/ 	.word	0x00000000
	.align		4
        /*0004*/ 	.word	0xffffffff
	.align		4
        /*0008*/ 	.word	0x00000000
	.align		4
        /*000c*/ 	.word	0xfffffffe
	.align		4
        /*0010*/ 	.word	0x00000000
	.align		4
        /*0014*/ 	.word	0xfffffffd
	.align		4
        /*0018*/ 	.word	0x00000000
	.align		4
        /*001c*/ 	.word	0xfffffffc


//--------------------- .text.kernel_cutlass_kernel_cudnngrouped_gemmgrouped_gemm_swiglugrouped_gemm_swiglu_quantBlockScaledContiguousGroupedGemmKernel_object_at__TiledMMA_ThrLayoutVMNK21111000_PermutationMNK____MMAAt_0 --------------------------
	.section	.text.kernel_cutlass_kernel_cudnngrouped_gemmgrouped_gemm_swiglugrouped_gemm_swiglu_quantBlockScaledContiguousGroupedGemmKernel_object_at__TiledMMA_ThrLayoutVMNK21111000_PermutationMNK____MMAAt_0,"ax",@progbits
	.align	128
        .global         kernel_cutlass_kernel_cudnngrouped_gemmgrouped_gemm_swiglugrouped_gemm_swiglu_quantBlockScaledContiguousGroupedGemmKernel_object_at__TiledMMA_ThrLayoutVMNK21111000_PermutationMNK____MMAAt_0
        .type           kernel_cutlass_kernel_cudnngrouped_gemmgrouped_gemm_swiglugrouped_gemm_swiglu_quantBlockScaledContiguousGroupedGemmKernel_object_at__TiledMMA_ThrLayoutVMNK21111000_PermutationMNK____MMAAt_0,@function
        .size           kernel_cutlass_kernel_cudnngrouped_gemmgrouped_gemm_swiglugrouped_gemm_swiglu_quantBlockScaledContiguousGroupedGemmKernel_object_at__TiledMMA_ThrLayoutVMNK21111000_PermutationMNK____MMAAt_0,(.L_x_116 - kernel_cutlass_kernel_cudnngrouped_gemmgrouped_gemm_swiglugrouped_gemm_swiglu_quantBlockScaledContiguousGroupedGemmKernel_object_at__TiledMMA_ThrLayoutVMNK21111000_PermutationMNK____MMAAt_0)
        .other          kernel_cutlass_kernel_cudnngrouped_gemmgrouped_gemm_swiglugrouped_gemm_swiglu_quantBlockScaledContiguousGroupedGemmKernel_object_at__TiledMMA_ThrLayoutVMNK21111000_PermutationMNK____MMAAt_0,@"STO_CUDA_ENTRY STV_DEFAULT"
kernel_cutlass_kernel_cudnngrouped_gemmgrouped_gemm_swiglugrouped_gemm_swiglu_quantBlockScaledContiguousGroupedGemmKernel_object_at__TiledMMA_ThrLayoutVMNK21111000_PermutationMNK____MMAAt_0:
.text.kernel_cutlass_kernel_cudnngrouped_gemmgrouped_gemm_swiglugrouped_gemm_swiglu_quantBlockScaledContiguousGroupedGemmKernel_object_at__TiledMMA_ThrLayoutVMNK21111000_PermutationMNK____MMAAt_0:
[----:B------:R-:W1:Y:S01]  /*0000*/  LDC R1, c[0x0][0x37c] ;  /* 0x0000df00ff017b82 */ /* 0x000e620000000800 */
[----:B------:R-:W2:Y:S01]  /*0010*/  S2R R3, SR_TID.Y ;  /* 0x0000000000037919 */ /* 0x000ea20000002200 */
[----:B------:R-:W3:Y:S06]  /*0020*/  LDCU UR5, c[0x0][0x360] ;  /* 0x00006c00ff0577ac */ /* 0x000eec0008000800 */
[----:B------:R-:W4:Y:S01]  /*0030*/  S2UR UR23, SR_CTAID.X ;  /* 0x00000000001779c3 */ /* 0x000f220000002500 */
[----:B------:R-:W2:Y:S01]  /*0040*/  S2R R0, SR_TID.Z ;  /* 0x0000000000007919 */ /* 0x000ea20000002300 */
[----:B------:R-:W2:Y:S01]  /*0050*/  LDCU UR4, c[0x0][0x364] ;  /* 0x00006c80ff0477ac */ /* 0x000ea20008000800 */
[----:B------:R-:W3:Y:S01]  /*0060*/  S2R R106, SR_TID.X ;  /* 0x00000000006a7919 */ /* 0x000ee20000002100 */
[----:B------:R-:W5:Y:S01]  /*0070*/  LDCU.U8 UR7, c[0x0][0x382] ;  /* 0x00007040ff0777ac */ /* 0x000f620008000000 */
[----:B------:R-:W4:Y:S02]  /*0080*/  LDCU.U8 UR6, c[0x0][0x381] ;  /* 0x00007020ff0677ac */ /* 0x000f240008000000 */
[----:B----4-:R-:W-:-:S02]  /*0090*/  ULOP3.LUT UR23, UR23, 0x1, URZ, 0xc0, !UPT ;  /* 0x0000000117177892 */ /* 0x010fc4000f8ec0ff */
[----:B-----5:R-:W-:Y:S02]  /*00a0*/  ULOP3.LUT UR7, UR7, 0x1, URZ, 0xc0, !UPT ;  /* 0x0000000107077892 */ /* 0x020fe4000f8ec0ff */
[----:B------:R-:W-:Y:S02]  /*00b0*/  ULOP3.LUT UR6, UR6, 0x1, URZ, 0xc0, !UPT ;  /* 0x0000000106067892 */ /* 0x000fe4000f8ec0ff */
[----:B------:R-:W-:Y:S02]  /*00c0*/  UISETP.NE.U32.AND UP6, UPT, UR7, 0x1, UPT ;  /* 0x000000010700788c */ /* 0x000fe4000bfc5070 */
[----:B------:R-:W-:Y:S01]  /*00d0*/  UISETP.NE.U32.AND UP5, UPT, UR6, 0x1, UPT ;  /* 0x000000010600788c */ /* 0x000fe2000bfa5070 */
[----:B--2---:R-:W-:Y:S01]  /*00e0*/  IMAD R3, R0, UR4, R3 ;  /* 0x0000000400037c24 */ /* 0x004fe2000f8e0203 */
[----:B------:R-:W2:Y:S03]  /*00f0*/  S2UR UR4, SR_CgaCtaId ;  /* 0x00000000000479c3 */ /* 0x000ea60000008800 */
[----:B---3--:R-:W-:Y:S01]  /*0100*/  IMAD R126, R3, UR5, R106 ;  /* 0x00000005037e7c24 */ /* 0x008fe2000f8e026a */
[----:B------:R-:W3:Y:S04]  /*0110*/  LDCU UR5, c[0x0][0x36c] ;  /* 0x00006d80ff0577ac */ /* 0x000ee80008000800 */
[----:B------:R-:W-:-:S06]  /*0120*/  SHF.R.U32.HI R126, RZ, 0x5, R126 ;  /* 0x00000005ff7e7819 */ /* 0x000fcc000001167e */
[----:B------:R-:W4:Y:S01]  /*0130*/  SHFL.IDX PT, R126, R126, RZ, 0x1f ;  /* 0x00001fff7e7e7589 */ /* 0x000f2200000e0000 */
[----:B---3--:R-:W-:Y:S01]  /*0140*/  UISETP.EQ.U32.AND UP4, UPT, UR5, 0x1, UPT ;  /* 0x000000010500788c */ /* 0x008fe2000bf82070 */
[C---:B----4-:R-:W-:Y:S02]  /*0150*/  ISETP.NE.AND P1, PT, R126.reuse, 0x5, PT ;  /* 0x000000057e00780c */ /* 0x050fe40003f25270 */
[----:B------:R-:W-:-:S11]  /*0160*/  ISETP.NE.AND P0, PT, R126, RZ, PT ;  /* 0x000000ff7e00720c */ /* 0x000fd60003f05270 */
[----:B-12---:R-:W-:Y:S05]  /*0170*/  @P1 BRA `(.L_x_0) ;  /* 0x0000000000501947 */ /* 0x006fea0003800000 */
[----:B------:R-:W1:Y:S02]  /*0180*/  LDCU.64 UR6, c[0x0][0x348] ;  /* 0x00006900ff0677ac */ /* 0x000e640008000a00 */
[----:B-1----:R-:W-:Y:S02]  /*0190*/  UIADD3 UR16, UP1, UPT, UR6, 0x40, URZ ;  /* 0x0000004006107890 */ /* 0x002fe4000ff3e0ff */
[----:B------:R-:W-:Y:S02]  /*01a0*/  UIADD3 UR14, UP0, UPT, UR6, 0xc0, URZ ;  /* 0x000000c0060e7890 */ /* 0x000fe4000ff1e0ff */
[----:B------:R-:W-:Y:S02]  /*01b0*/  UIADD3 UR12, UP3, UPT, UR6, 0x140, URZ ;  /* 0x00000140060c7890 */ /* 0x000fe4000ff7e0ff */
[----:B------:R-:W-:Y:S02]  /*01c0*/  UIADD3 UR10, UP2, UPT, UR6, 0x1c0, URZ ;  /* 0x000001c0060a7890 */ /* 0x000fe4000ff5e0ff */
[----:B------:R-:W-:-:S02]  /*01d0*/  UIADD3.X UR17, UPT, UPT, URZ, UR7, URZ, UP1, !UPT ;  /* 0x00000007ff117290 */ /* 0x000fc40008ffe4ff */
[----:B------:R-:W-:Y:S02]  /*01e0*/  UIADD3 UR8, UP1, UPT, UR6, 0x240, URZ ;  /* 0x0000024006087890 */ /* 0x000fe4000ff3e0ff */
[----:B------:R-:W-:Y:S02]  /*01f0*/  UIADD3.X UR15, UPT, UPT, URZ, UR7, URZ, UP0, !UPT ;  /* 0x00000007ff0f7290 */ /* 0x000fe400087fe4ff */
[----:B------:R-:W-:Y:S02]  /*0200*/  UIADD3 UR6, UP0, UPT, UR6, 0x2c0, URZ ;  /* 0x000002c006067890 */ /* 0x000fe4000ff1e0ff */
[----:B------:R-:W-:Y:S01]  /*0210*/  UIADD3.X UR13, UPT, UPT, URZ, UR7, URZ, UP3, !UPT ;  /* 0x00000007ff0d7290 */ /* 0x000fe20009ffe4ff */
[----:B------:R1:W-:Y:S01]  /*0220*/  UTMACCTL.PF [UR16] ;  /* 0x00000000100079b9 */ /* 0x0003e20008040000 */
[----:B------:R-:W-:-:S03]  /*0230*/  UIADD3.X UR11, UPT, UPT, URZ, UR7, URZ, UP2, !UPT ;  /* 0x00000007ff0b7290 */ /* 0x000fc600097fe4ff */
[----:B------:R1:W-:Y:S01]  /*0240*/  UTMACCTL.PF [UR14] ;  /* 0x000000000e0079b9 */ /* 0x0003e20008040000 */
[----:B------:R-:W-:-:S03]  /*0250*/  UIADD3.X UR9, UPT, UPT, URZ, UR7, URZ, UP1, !UPT ;  /* 0x00000007ff097290 */ /* 0x000fc60008ffe4ff */
[----:B------:R1:W-:Y:S01]  /*0260*/  UTMACCTL.PF [UR12] ;  /* 0x000000000c0079b9 */ /* 0x0003e20008040000 */
[----:B------:R-:W-:Y:S01]  /*0270*/  UIADD3.X UR7, UPT, UPT, URZ, UR7, URZ, UP0, !UPT ;  /* 0x00000007ff077290 */ /* 0x000fe200087fe4ff */
[----:B------:R1:W-:Y:S04]  /*0280*/  UTMACCTL.PF [UR10] ;  /* 0x000000000a0079b9 */ /* 0x0003e80008040000 */
[----:B------:R1:W-:Y:S04]  /*0290*/  UTMACCTL.PF [UR8] ;  /* 0x00000000080079b9 */ /* 0x0003e80008040000 */
[----:B------:R1:W-:Y:S02]  /*02a0*/  UTMACCTL.PF [UR6] ;  /* 0x00000000060079b9 */ /* 0x0003e40008040000 */
[----:B-1----:R-:W-:Y:S01]  /*02b0*/  NOP ;  /* 0x0000000000007918 */ /* 0x002fe20000000000 */
.L_x_0:
[----:B------:R-:W-:Y:S05]  /*02c0*/  @P0 BRA `(.L_x_1) ;  /* 0x0000000000600947 */ /* 0x000fea0003800000 */
[----:B------:R-:W-:Y:S01]  /*02d0*/  UMOV UR6, 0x400 ;  /* 0x0000040000067882 */ /* 0x000fe20000000000 */
[----:B------:R-:W-:Y:S01]  /*02e0*/  UMOV UR5, 0x1 ;  /* 0x0000000100057882 */ /* 0x000fe20000000000 */
[----:B------:R-:W-:Y:S02]  /*02f0*/  ULEA UR6, UR4, UR6, 0x18 ;  /* 0x0000000604067291 */ /* 0x000fe4000f8ec0ff */
[----:B------:R-:W-:-:S04]  /*0300*/  UIADD3 UR8, UPT, UPT, -UR5, 0x100000, URZ ;  /* 0x0010000005087890 */ /* 0x000fc8000fffe1ff */
[----:B------:R-:W-:Y:S02]  /*0310*/  USHF.L.U32 UR9, UR8, 0xb, URZ ;  /* 0x0000000b08097899 */ /* 0x000fe400080006ff */
[----:B------:R-:W-:Y:S01]  /*0320*/  USHF.L.U32 UR8, UR8, 0x1, URZ ;  /* 0x0000000108087899 */ /* 0x000fe200080006ff */
[----:B------:R-:W1:Y:S11]  /*0330*/  FENCE.VIEW.ASYNC.S ;  /* 0x00000000000073c6 */ /* 0x000e760000000000 */
[----:B-1----:R1:W2:Y:S01]  /*0340*/  SYNCS.EXCH.64 URZ, [UR6], UR8 ;  /* 0x0000000806ff75b2 */ /* 0x0022a20008000100 */
[----:B------:R1:W3:Y:S01]  /*0350*/  SYNCS.EXCH.64 URZ, [UR6+0x8], UR8 ;  /* 0x0000080806ff75b2 */ /* 0x0002e20008000100 */
[----:B------:R1:W4:Y:S01]  /*0360*/  SYNCS.EXCH.64 URZ, [UR6+0x10], UR8 ;  /* 0x0000100806ff75b2 */ /* 0x0003220008000100 */
[----:B------:R1:W1:Y:S01]  /*0370*/  SYNCS.EXCH.64 URZ, [UR6+0x18], UR8 ;  /* 0x0000180806ff75b2 */ /* 0x0002620008000100 */
        /* <DEDUP_REMOVED lines=12> */
[----:B------:R-:W-:Y:S01]  /*0440*/  NOP ;  /* 0x0000000000007918 */ /* 0x000fe20000000000 */
.L_x_1:
[----:B------:R-:W-:Y:S01]  /*0450*/  NOP ;  /* 0x0000000000007918 */ /* 0x000fe20000000000 */
[----:B------:R-:W-:Y:S05]  /*0460*/  BRA.U !UP4, `(.L_x_2) ;  /* 0x000000010c087547 */ /* 0x000fea000b800000 */
[----:B-1234-:R-:W-:Y:S01]  /*0470*/  UCGABAR_ARV ;  /* 0x00000000000079c7 */ /* 0x01efe20008000000 */
[----:B------:R-:W-:Y:S05]  /*0480*/  BRA `(.L_x_3) ;  /* 0x0000000000047947 */ /* 0x000fea0003800000 */
.L_x_2:
[----:B-1234-:R-:W-:Y:S01]  /*0490*/  NOP ;  /* 0x0000000000007918 */ /* 0x01efe20000000000 */
.L_x_3:
[----:B------:R-:W-:Y:S05]  /*04a0*/  BRA.U !UP4, `(.L_x_4) ;  /* 0x000000010c0c7547 */ /* 0x000fea000b800000 */
[----:B------:R-:W-:Y:S01]  /*04b0*/  UCGABAR_WAIT ;  /* 0x0000000000007dc7 */ /* 0x000fe20008000000 */
[----:B------:R-:W-:Y:S01]  /*04c0*/  CCTL.IVALL ;  /* 0x00000000ff00798f */ /* 0x000fe20002000000 */
[----:B------:R-:W-:Y:S05]  /*04d0*/  BRA `(.L_x_5) ;  /* 0x0000000000047947 */ /* 0x000fea0003800000 */
.L_x_4:
[----:B------:R-:W-:Y:S06]  /*04e0*/  BAR.SYNC.DEFER_BLOCKING 0x0 ;  /* 0x0000000000007b1d */ /* 0x000fec0000010000 */
.L_x_5:
[----:B------:R-:W-:Y:S05]  /*04f0*/  @P0 BRA `(.L_x_6) ;  /* 0x0000000000400947 */ /* 0x000fea0003800000 */
[----:B------:R-:W-:Y:S01]  /*0500*/  UMOV UR7, 0x400 ;  /* 0x0000040000077882 */ /* 0x000fe20000000000 */
[----:B------:R-:W-:Y:S01]  /*0510*/  UMOV UR6, 0x1 ;  /* 0x0000000100067882 */ /* 0x000fe20000000000 */
[----:B------:R-:W-:Y:S01]  /*0520*/  UMOV UR5, 0x8 ;  /* 0x0000000800057882 */ /* 0x000fe20000000000 */
[----:B------:R-:W-:Y:S02]  /*0530*/  ULEA UR7, UR4, UR7, 0x18 ;  /* 0x0000000704077291 */ /* 0x000fe4000f8ec0ff */
[----:B------:R-:W-:-:S04]  /*0540*/  UIADD3 UR8, UPT, UPT, -UR6, 0x100000, URZ ;  /* 0x0010000006087890 */ /* 0x000fc8000fffe1ff */
[----:B------:R-:W-:Y:S02]  /*0550*/  USHF.L.U32 UR9, UR8, 0xb, URZ ;  /* 0x0000000b08097899 */ /* 0x000fe400080006ff */
[----:B------:R-:W-:Y:S02]  /*0560*/  USHF.L.U32 UR8, UR8, 0x1, URZ ;  /* 0x0000000108087899 */ /* 0x000fe400080006ff */
[----:B------:R-:W-:-:S04]  /*0570*/  UIADD3 UR10, UPT, UPT, -UR5, 0x100000, URZ ;  /* 0x00100000050a7890 */ /* 0x000fc8000fffe1ff */
[----:B------:R-:W-:Y:S02]  /*0580*/  USHF.L.U32 UR11, UR10, 0xb, URZ ;  /* 0x0000000b0a0b7899 */ /* 0x000fe400080006ff */
[----:B------:R-:W-:Y:S01]  /*0590*/  USHF.L.U32 UR10, UR10, 0x1, URZ ;  /* 0x000000010a0a7899 */ /* 0x000fe200080006ff */
[----:B------:R-:W1:Y:S03]  /*05a0*/  FENCE.VIEW.ASYNC.S ;  /* 0x00000000000073c6 */ /* 0x000e660000000000 */
[----:B-1----:R1:W2:Y:S01]  /*05b0*/  SYNCS.EXCH.64 URZ, [UR7+0x80], UR8 ;  /* 0x0000800807ff75b2 */ /* 0x0022a20008000100 */
[----:B------:R1:W3:Y:S07]  /*05c0*/  SYNCS.EXCH.64 URZ, [UR7+0x88], UR8 ;  /* 0x0000880807ff75b2 */ /* 0x0002ee0008000100 */
[----:B------:R1:W4:Y:S01]  /*05d0*/  SYNCS.EXCH.64 URZ, [UR7+0x90], UR10 ;  /* 0x0000900a07ff75b2 */ /* 0x0003220008000100 */
[----:B------:R1:W1:Y:S01]  /*05e0*/  SYNCS.EXCH.64 URZ, [UR7+0x98], UR10 ;  /* 0x0000980a07ff75b2 */ /* 0x0002620008000100 */
[----:B------:R-:W-:Y:S01]  /*05f0*/  NOP ;  /* 0x0000000000007918 */ /* 0x000fe20000000000 */
.L_x_6:
[----:B------:R-:W-:Y:S01]  /*0600*/  NOP ;  /* 0x0000000000007918 */ /* 0x000fe20000000000 */
[----:B------:R-:W-:Y:S05]  /*0610*/  BRA.U !UP4, `(.L_x_7) ;  /* 0x000000010c087547 */ /* 0x000fea000b800000 */
[----:B-1234-:R-:W-:Y:S01]  /*0620*/  UCGABAR_ARV ;  /* 0x00000000000079c7 */ /* 0x01efe20008000000 */
[----:B------:R-:W-:Y:S05]  /*0630*/  BRA `(.L_x_8) ;  /* 0x0000000000047947 */ /* 0x000fea0003800000 */
.L_x_7:
[----:B-1234-:R-:W-:Y:S01]  /*0640*/  NOP ;  /* 0x0000000000007918 */ /* 0x01efe20000000000 */
.L_x_8:
[----:B------:R-:W-:Y:S05]  /*0650*/  BRA.U !UP4, `(.L_x_9) ;  /* 0x000000010c0c7547 */ /* 0x000fea000b800000 */
[----:B------:R-:W-:Y:S01]  /*0660*/  UCGABAR_WAIT ;  /* 0x0000000000007dc7 */ /* 0x000fe20008000000 */
[----:B------:R-:W-:Y:S01]  /*0670*/  CCTL.IVALL ;  /* 0x00000000ff00798f */ /* 0x000fe20002000000 */
[----:B------:R-:W-:Y:S05]  /*0680*/  BRA `(.L_x_10) ;  /* 0x0000000000047947 */ /* 0x000fea0003800000 */
.L_x_9:
[----:B------:R-:W-:Y:S06]  /*0690*/  BAR.SYNC.DEFER_BLOCKING 0x0 ;  /* 0x0000000000007b1d */ /* 0x000fec0000010000 */
.L_x_10:
        /* <DEDUP_REMOVED lines=17> */
.L_x_11:
[----:B------:R-:W-:Y:S01]  /*07b0*/  NOP ;  /* 0x0000000000007918 */ /* 0x000fe20000000000 */
[----:B-1234-:R-:W-:Y:S06]  /*07c0*/  BAR.SYNC.DEFER_BLOCKING 0x0 ;  /* 0x0000000000007b1d */ /* 0x01efec0000010000 */
[----:B------:R-:W-:Y:S05]  /*07d0*/  @P0 BRA `(.L_x_12) ;  /* 0x0000000000280947 */ /* 0x000fea0003800000 */
[----:B------:R-:W-:Y:S01]  /*07e0*/  UMOV UR6, 0x400 ;  /* 0x0000040000067882 */ /* 0x000fe20000000000 */
[----:B------:R-:W-:Y:S01]  /*07f0*/  UMOV UR5, 0x20 ;  /* 0x0000002000057882 */ /* 0x000fe20000000000 */
[----:B------:R-:W-:Y:S02]  /*0800*/  ULEA UR6, UR4, UR6, 0x18 ;  /* 0x0000000604067291 */ /* 0x000fe4000f8ec0ff */
[----:B------:R-:W-:-:S04]  /*0810*/  UIADD3 UR8, UPT, UPT, -UR5, 0x100000, URZ ;  /* 0x0010000005087890 */ /* 0x000fc8000fffe1ff */
[----:B------:R-:W-:Y:S02]  /*0820*/  USHF.L.U32 UR9, UR8, 0xb, URZ ;  /* 0x0000000b08097899 */ /* 0x000fe400080006ff */
[----:B------:R-:W-:Y:S01]  /*0830*/  USHF.L.U32 UR8, UR8, 0x1, URZ ;  /* 0x0000000108087899 */ /* 0x000fe200080006ff */
[----:B------:R-:W-:Y:S01]  /*0840*/  ELECT P0, URZ, PT ;  /* 0x0000000000ff782f */ /* 0x000fe20003800000 */
[----:B------:R-:W1:Y:S10]  /*0850*/  FENCE.VIEW.ASYNC.S ;  /* 0x00000000000073c6 */ /* 0x000e740000000000 */
[----:B-1----:R1:W2:Y:S01]  /*0860*/  SYNCS.EXCH.64 URZ, [UR6+0xc0], UR8 ;  /* 0x0000c00806ff75b2 */ /* 0x0022a20008000100 */
[----:B------:R-:W-:Y:S01]  /*0870*/  NOP ;  /* 0x0000000000007918 */ /* 0x000fe20000000000 */
.L_x_12:
[----:B------:R-:W-:Y:S01]  /*0880*/  NOP ;  /* 0x0000000000007918 */ /* 0x000fe20000000000 */
[----:B------:R-:W-:Y:S05]  /*0890*/  BRA.U !UP4, `(.L_x_13) ;  /* 0x000000010c087547 */ /* 0x000fea000b800000 */
[----:B--2---:R-:W-:Y:S01]  /*08a0*/  UCGABAR_ARV ;  /* 0x00000000000079c7 */ /* 0x004fe20008000000 */
[----:B------:R-:W-:Y:S05]  /*08b0*/  BRA `(.L_x_14) ;  /* 0x0000000000047947 */ /* 0x000fea0003800000 */
.L_x_13:
[----:B--2---:R-:W-:Y:S01]  /*08c0*/  NOP ;  /* 0x0000000000007918 */ /* 0x004fe20000000000 */
.L_x_14:
[----:B------:R-:W-:Y:S01]  /*08d0*/  USHF.L.U32 UR21, UR23, 0x7, URZ ;  /* 0x0000000717157899 */ /* 0x000fe200080006ff */
[----:B------:R-:W-:Y:S05]  /*08e0*/  BRA.U !UP4, `(.L_x_15) ;  /* 0x000000010c0c7547 */ /* 0x000fea000b800000 */
[----:B------:R-:W-:Y:S01]  /*08f0*/  UCGABAR_WAIT ;  /* 0x0000000000007dc7 */ /* 0x000fe20008000000 */
[----:B------:R-:W-:Y:S01]  /*0900*/  CCTL.IVALL ;  /* 0x00000000ff00798f */ /* 0x000fe20002000000 */
[----:B------:R-:W-:Y:S05]  /*0910*/  BRA `(.L_x_16) ;  /* 0x0000000000047947 */ /* 0x000fea0003800000 */
.L_x_15:
[----:B------:R-:W-:Y:S06]  /*0920*/  BAR.SYNC.DEFER_BLOCKING 0x0 ;  /* 0x0000000000007b1d */ /* 0x000fec0000010000 */
.L_x_16:
[----:B------:R-:W-:Y:S01]  /*0930*/  ISETP.NE.AND P0, PT, R126, 0x6, PT ;  /* 0x000000067e00780c */ /* 0x000fe20003f05270 */
[----:B------:R-:W2:-:S12]  /*0940*/  LDCU.64 UR30, c[0x0][0x358] ;  /* 0x00006b00ff1e77ac */ /* 0x000e980008000a00 */
[----:B------:R-:W-:Y:S05]  /*0950*/  @P0 BRA `(.L_x_17) ;  /* 0x0000000800b80947 */ /* 0x000fea0003800000 */
[----:B------:R-:W-:Y:S01]  /*0960*/  LOP3.LUT R0, R106, 0x1f, RZ, 0xc0, !PT ;  /* 0x0000001f6a007812 */ /* 0x000fe200078ec0ff */
[----:B------:R-:W-:Y:S01]  /*0970*/  IMAD.MOV.U32 R19, RZ, RZ, 0x7fffffff ;  /* 0x7fffffffff137424 */ /* 0x000fe200078e00ff */
[----:B-1----:R-:W1:Y:S01]  /*0980*/  S2UR UR9, SR_CTAID.Z ;  /* 0x00000000000979c3 */ /* 0x002e620000002700 */
[----:B------:R-:W1:Y:S01]  /*0990*/  LDCU.64 UR6, c[0x0][0x760] ;  /* 0x0000ec00ff0677ac */ /* 0x000e620008000a00 */
[C---:B------:R-:W-:Y:S01]  /*09a0*/  ISETP.GT.U32.AND P0, PT, R0.reuse, 0x7, PT ;  /* 0x000000070000780c */ /* 0x040fe20003f04070 */
[----:B------:R-:W3:Y:S01]  /*09b0*/  LDCU.U8 UR8, c[0x0][0x768] ;  /* 0x0000ed00ff0877ac */ /* 0x000ee20008000000 */
[----:B------:R-:W4:Y:S01]  /*09c0*/  LDCU.U8 UR10, c[0x0][0x769] ;  /* 0x0000ed20ff0a77ac */ /* 0x000f220008000000 */
[----:B------:R-:W5:Y:S10]  /*09d0*/  LDCU UR14, c[0x0][0x770] ;  /* 0x0000ee00ff0e77ac */ /* 0x000f740008000800 */
[----:B------:R-:W2:Y:S02]  /*09e0*/  @!P0 LDC.64 R2, c[0x0][0x748] ;  /* 0x0001d200ff028b82 */ /* 0x000ea40000000a00 */
[----:B--2---:R-:W-:-:S05]  /*09f0*/  @!P0 IMAD.WIDE.U32 R2, R0, 0x4, R2 ;  /* 0x0000000400028825 */ /* 0x004fca00078e0002 */
[----:B------:R-:W2:Y:S01]  /*0a00*/  @!P0 LDG.E R19, desc[UR30][R2.64] ;  /* 0x0000001e02138981 */ /* 0x000ea2000c1e1900 */
[----:B-1----:R-:W-:Y:S01]  /*0a10*/  UIMAD.WIDE.U32 UR4, UR9, UR7, URZ ;  /* 0x00000007090472a5 */ /* 0x002fe2000f8e00ff */
[----:B------:R-:W-:Y:S01]  /*0a20*/  HFMA2 R0, -RZ, RZ, 0, 5.9604644775390625e-08 ;  /* 0x00000001ff007431 */ /* 0x000fe200000001ff */
[----:B------:R-:W-:Y:S01]  /*0a30*/  UISETP.GT.U32.AND UP0, UPT, UR9, 0x1ff, UPT ;  /* 0x000001ff0900788c */ /* 0x000fe2000bf04070 */
[----:B------:R-:W-:-:S04]  /*0a40*/  IMAD.MOV.U32 R10, RZ, RZ, RZ ;  /* 0x000000ffff0a7224 */ /* 0x000fc800078e00ff */
[----:B------:R-:W-:Y:S02]  /*0a50*/  UMOV UR11, UR5 ;  /* 0x00000005000b7c82 */ /* 0x000fe40008000000 */
[----:B------:R-:W-:Y:S02]  /*0a60*/  UIADD3 UR7, UPT, UPT, -UR11, UR9, URZ ;  /* 0x000000090b077290 */ /* 0x000fe4000fffe1ff */
[----:B------:R-:W1:Y:S02]  /*0a70*/  LDCU.64 UR4, c[0x0][0x778] ;  /* 0x0000ef00ff0477ac */ /* 0x000e640008000a00 */
[----:B---3--:R-:W-:-:S04]  /*0a80*/  USHF.R.U32.HI UR7, URZ, UR8, UR7 ;  /* 0x00000008ff077299 */ /* 0x008fc80008011607 */
[----:B------:R-:W-:-:S04]  /*0a90*/  UIADD3 UR11, UPT, UPT, UR11, UR7, URZ ;  /* 0x000000070b0b7290 */ /* 0x000fc8000fffe0ff */
[----:B----4-:R-:W-:-:S03]  /*0aa0*/  USHF.R.U32.HI UR11, URZ, UR10, UR11 ;  /* 0x0000000aff0b7299 */ /* 0x010fc6000801160b */
[----:B------:R-:W3:Y:S01]  /*0ab0*/  LDCU.U8 UR7, c[0x0][0x780] ;  /* 0x0000f000ff0777ac */ /* 0x000ee20008000000 */
[----:B------:R-:W-:-:S04]  /*0ac0*/  UIADD3 UR11, UPT, UPT, -UR11, URZ, URZ ;  /* 0x000000ff0b0b7290 */ /* 0x000fc8000fffe1ff */
[----:B------:R-:W-:-:S04]  /*0ad0*/  UIMAD UR6, UR11, UR6, UR9 ;  /* 0x000000060b0672a4 */ /* 0x000fc8000f8e0209 */
[----:B-1----:R-:W-:-:S03]  /*0ae0*/  UIMAD.WIDE.U32 UR12, UR6, UR5, URZ ;  /* 0x00000005060c72a5 */ /* 0x002fc6000f8e00ff */
[----:B------:R-:W1:Y:S04]  /*0af0*/  LDCU.U8 UR11, c[0x0][0x781] ;  /* 0x0000f020ff0b77ac */ /* 0x000e680008000000 */
[----:B------:R-:W-:Y:S02]  /*0b00*/  UMOV UR5, UR13 ;  /* 0x0000000d00057c82 */ /* 0x000fe40008000000 */
[----:B------:R-:W-:Y:S02]  /*0b10*/  UIADD3 UR16, UPT, UPT, UR6, -UR5, URZ ;  /* 0x8000000506107290 */ /* 0x000fe4000fffe0ff */
[----:B------:R-:W4:Y:S02]  /*0b20*/  LDCU.U8 UR13, c[0x0][0x774] ;  /* 0x0000ee80ff0d77ac */ /* 0x000f240008000000 */
[----:B---3--:R-:W-:Y:S01]  /*0b30*/  USHF.R.U32.HI UR16, URZ, UR7, UR16 ;  /* 0x00000007ff107299 */ /* 0x008fe20008011610 */
[----:B------:R-:W3:Y:S03]  /*0b40*/  LDCU.U8 UR12, c[0x0][0x775] ;  /* 0x0000eea0ff0c77ac */ /* 0x000ee60008000000 */
[----:B------:R-:W-:Y:S01]  /*0b50*/  UIADD3 UR16, UPT, UPT, UR5, UR16, URZ ;  /* 0x0000001005107290 */ /* 0x000fe2000fffe0ff */
[----:B------:R-:W3:Y:S03]  /*0b60*/  LDCU UR5, c[0x0][0x76c] ;  /* 0x0000ed80ff0577ac */ /* 0x000ee60008000800 */
[----:B-1----:R-:W-:-:S04]  /*0b70*/  USHF.R.U32.HI UR16, URZ, UR11, UR16 ;  /* 0x0000000bff107299 */ /* 0x002fc80008011610 */
[----:B-----5:R-:W-:-:S04]  /*0b80*/  UIMAD.WIDE.U32 UR14, UR16, UR14, URZ ;  /* 0x0000000e100e72a5 */ /* 0x020fc8000f8e00ff */
[----:B------:R-:W-:-:S04]  /*0b90*/  UIADD3 UR14, UPT, UPT, UR16, -UR15, URZ ;  /* 0x8000000f100e7290 */ /* 0x000fc8000fffe0ff */
[----:B----4-:R-:W-:-:S04]  /*0ba0*/  USHF.R.U32.HI UR14, URZ, UR13, UR14 ;  /* 0x0000000dff0e7299 */ /* 0x010fc8000801160e */
[----:B------:R-:W-:-:S04]  /*0bb0*/  UIADD3 UR14, UPT, UPT, UR15, UR14, URZ ;  /* 0x0000000e0f0e7290 */ /* 0x000fc8000fffe0ff */
[----:B---3--:R-:W-:-:S04]  /*0bc0*/  USHF.R.U32.HI UR14, URZ, UR12, UR14 ;  /* 0x0000000cff0e7299 */ /* 0x008fc8000801160e */
[----:B------:R-:W-:-:S04]  /*0bd0*/  UIADD3 UR14, UPT, UPT, -UR14, URZ, URZ ;  /* 0x000000ff0e0e7290 */ /* 0x000fc8000fffe1ff */
[----:B------:R-:W-:Y:S02]  /*0be0*/  UIMAD UR5, UR14, UR5, UR16 ;  /* 0x000000050e0572a4 */ /* 0x000fe4000f8e0210 */
[----:B------:R-:W-:Y:S02]  /*0bf0*/  UIADD3 UR16, UPT, UPT, -UR16, URZ, URZ ;  /* 0x000000ff10107290 */ /* 0x000fe4000fffe1ff */
[----:B------:R-:W-:Y:S02]  /*0c00*/  UIADD3 UR5, UPT, UPT, UR5, UR5, URZ ;  /* 0x0000000505057290 */ /* 0x000fe4000fffe0ff */
[----:B------:R-:W-:Y:S02]  /*0c10*/  UIMAD UR4, UR16, UR4, UR6 ;  /* 0x00000004100472a4 */ /* 0x000fe4000f8e0206 */
[----:B------:R-:W-:-:S04]  /*0c20*/  ULOP3.LUT UR5, UR5, UR23, URZ, 0xfc, !UPT ;  /* 0x0000001705057292 */ /* 0x000fc8000f8efcff */
[----:B------:R-:W-:Y:S02]  /*0c30*/  MOV R5, UR4 ;  /* 0x0000000400057c02 */ /* 0x000fe40008000f00 */
[----:B------:R-:W-:Y:S01]  /*0c40*/  IMAD.U32 R4, RZ, RZ, UR5 ;  /* 0x00000005ff047e24 */ /* 0x000fe2000f8e00ff */
[----:B--2---:R1:W2:Y:S01]  /*0c50*/  SHFL.IDX PT, R2, R19, 0x7, 0x1f ;  /* 0x00e01f0013027f89 */ /* 0x0042a200000e0000 */
[----:B------:R-:W-:Y:S05]  /*0c60*/  BRA.U UP0, `(.L_x_18) ;  /* 0x0000000500807547 */ /* 0x000fea000b800000 */
[----:B------:R-:W3:Y:S01]  /*0c70*/  LDC R7, c[0x0][0x374] ;  /* 0x0000dd00ff077b82 */ /* 0x000ee20000000800 */
[----:B--2---:R-:W-:Y:S01]  /*0c80*/  SHF.R.S32.HI R3, RZ, 0x1f, R2 ;  /* 0x0000001fff037819 */ /* 0x004fe20000011402 */
[----:B------:R-:W-:Y:S02]  /*0c90*/  IMAD.U32 R18, RZ, RZ, UR9 ;  /* 0x00000009ff127e24 */ /* 0x000fe4000f8e00ff */
[----:B------:R-:W-:Y:S01]  /*0ca0*/  IMAD.MOV.U32 R10, RZ, RZ, RZ ;  /* 0x000000ffff0a7224 */ /* 0x000fe200078e00ff */
[----:B------:R-:W-:Y:S01]  /*0cb0*/  LEA.HI R16, R3, R2, RZ, 0x8 ;  /* 0x0000000203107211 */ /* 0x000fe200078f40ff */
[----:B------:R-:W-:Y:S02]  /*0cc0*/  IMAD.MOV.U32 R15, RZ, RZ, RZ ;  /* 0x000000ffff0f7224 */ /* 0x000fe400078e00ff */
[----:B------:R-:W3:Y:S01]  /*0cd0*/  LDC R6, c[0x0][0x370] ;  /* 0x0000dc00ff067b82 */ /* 0x000ee20000000800 */
[----:B------:R-:W-:Y:S02]  /*0ce0*/  LOP3.LUT R3, R16, 0xffffff00, RZ, 0xc0, !PT ;  /* 0xffffff0010037812 */ /* 0x000fe400078ec0ff */
[----:B------:R-:W-:-:S02]  /*0cf0*/  SHF.R.S32.HI R0, RZ, 0x8, R16 ;  /* 0x00000008ff007819 */ /* 0x000fc40000011410 */
[----:B------:R-:W-:Y:S02]  /*0d00*/  ISETP.NE.AND P0, PT, R2, R3, PT ;  /* 0x000000030200720c */ /* 0x000fe40003f05270 */
[----:B------:R-:W-:Y:S01]  /*0d10*/  LEA.HI.SX32 R16, R16, 0xffffffff, 0x18 ;  /* 0xffffffff10107811 */ /* 0x000fe200078fc2ff */
[----:B------:R-:W2:Y:S01]  /*0d20*/  LDC R17, c[0x0][0x378] ;  /* 0x0000de00ff117b82 */ /* 0x000ea20000000800 */
[----:B------:R-:W-:-:S07]  /*0d30*/  ISETP.LT.AND P0, PT, R2, RZ, P0 ;  /* 0x000000ff0200720c */ /* 0x000fce0000701270 */
[----:B------:R-:W4:Y:S06]  /*0d40*/  LDC R12, c[0x0][0x770] ;  /* 0x0001dc00ff0c7b82 */ /* 0x000f2c0000000800 */
[----:B------:R-:W-:Y:S02]  /*0d50*/  @!P0 IMAD.MOV R16, RZ, RZ, R0 ;  /* 0x000000ffff108224 */ /* 0x000fe400078e0200 */
[----:B------:R-:W1:Y:S01]  /*0d60*/  LDC R11, c[0x0][0x76c] ;  /* 0x0001db00ff0b7b82 */ /* 0x000e620000000800 */
[----:B---3--:R-:W-:Y:S02]  /*0d70*/  IMAD R6, R7, R6, RZ ;  /* 0x0000000607067224 */ /* 0x008fe400078e02ff */
[----:B------:R-:W-:-:S05]  /*0d80*/  IMAD.MOV.U32 R0, RZ, RZ, 0x1 ;  /* 0x00000001ff007424 */ /* 0x000fca00078e00ff */
[----:B------:R-:W3:Y:S01]  /*0d90*/  LDC.64 R8, c[0x0][0x760] ;  /* 0x0001d800ff087b82 */ /* 0x000ee20000000a00 */
[----:B--2---:R-:W-:Y:S02]  /*0da0*/  IMAD R17, R6, R17, RZ ;  /* 0x0000001106117224 */ /* 0x004fe400078e02ff */
[----:B------:R-:W-:-:S03]  /*0db0*/  IMAD.MOV.U32 R6, RZ, RZ, -0x1 ;  /* 0xffffffffff067424 */ /* 0x000fc600078e00ff */
[----:B------:R-:W-:Y:S02]  /*0dc0*/  LEA.HI R17, R17, R17, RZ, 0x1 ;  /* 0x0000001111117211 */ /* 0x000fe400078f08ff */
[----:B------:R-:W2:Y:S02]  /*0dd0*/  LDC.64 R2, c[0x0][0x778] ;  /* 0x0001de00ff027b82 */ /* 0x000ea40000000a00 */
[----:B----4-:R-:W-:-:S07]  /*0de0*/  SHF.R.S32.HI R17, RZ, 0x1, R17 ;  /* 0x00000001ff117819 */ /* 0x010fce0000011411 */
.L_x_23:
[----:B------:R-:W-:-:S04]  /*0df0*/  LEA.HI R13, R4, R4, RZ, 0x1 ;  /* 0x00000004040d7211 */ /* 0x000fc800078f08ff */
[----:B------:R-:W-:Y:S02]  /*0e00*/  LOP3.LUT R7, R13, 0xfffffffe, RZ, 0xc0, !PT ;  /* 0xfffffffe0d077812 */ /* 0x000fe400078ec0ff */
[----:B------:R-:W-:Y:S02]  /*0e10*/  SHF.R.S32.HI R13, RZ, 0x1, R13 ;  /* 0x00000001ff0d7819 */ /* 0x000fe4000001140d */
[----:B------:R-:W-:-:S03]  /*0e20*/  ISETP.NE.AND P0, PT, R4, R7, PT ;  /* 0x000000070400720c */ /* 0x000fc60003f05270 */
[----:B------:R-:W-:Y:S01]  /*0e30*/  VIADD R7, R13, 0xffffffff ;  /* 0xffffffff0d077836 */ /* 0x000fe20000000000 */
[----:B------:R-:W-:-:S13]  /*0e40*/  ISETP.LT.AND P0, PT, R4, RZ, P0 ;  /* 0x000000ff0400720c */ /* 0x000fda0000701270 */
[----:B------:R-:W-:-:S05]  /*0e50*/  @!P0 IMAD.MOV R7, RZ, RZ, R13 ;  /* 0x000000ffff078224 */ /* 0x000fca00078e020d */
[----:B------:R-:W-:-:S13]  /*0e60*/  ISETP.GE.AND P0, PT, R7, R16, PT ;  /* 0x000000100700720c */ /* 0x000fda0003f06270 */
[----:B------:R-:W-:Y:S05]  /*0e70*/  @P0 BRA `(.L_x_19) ;  /* 0x0000000000940947 */ /* 0x000fea0003800000 */
[----:B------:R-:W-:-:S04]  /*0e80*/  SHF.L.U32 R14, R7, 0x8, RZ ;  /* 0x00000008070e7819 */ /* 0x000fc800000006ff */
[----:B------:R-:W-:-:S13]  /*0e90*/  ISETP.GE.AND P0, PT, R14, R15, PT ;  /* 0x0000000f0e00720c */ /* 0x000fda0003f06270 */
[----:B------:R-:W-:Y:S05]  /*0ea0*/  @!P0 BRA `(.L_x_20) ;  /* 0x0000000000388947 */ /* 0x000fea0003800000 */
[----:B------:R-:W-:Y:S01]  /*0eb0*/  VIADD R7, R6, 0x1 ;  /* 0x0000000106077836 */ /* 0x000fe20000000000 */
[----:B------:R-:W-:-:S04]  /*0ec0*/  MOV R6, 0xffffffff ;  /* 0xffffffff00067802 */ /* 0x000fc80000000f00 */
[----:B------:R-:W-:-:S13]  /*0ed0*/  ISETP.GT.U32.AND P0, PT, R7, 0x1f, PT ;  /* 0x0000001f0700780c */ /* 0x000fda0003f04070 */
[----:B------:R-:W-:Y:S05]  /*0ee0*/  @P0 BRA `(.L_x_21) ;  /* 0x0000000000240947 */ /* 0x000fea0003800000 */
[----:B------:R-:W-:Y:S01]  /*0ef0*/  ISETP.GT.AND P0, PT, R19, R14, PT ;  /* 0x0000000e1300720c */ /* 0x000fe20003f04270 */
[----:B------:R-:W-:-:S05]  /*0f00*/  IMAD.MOV.U32 R6, RZ, RZ, -0x1 ;  /* 0xffffffffff067424 */ /* 0x000fca00078e00ff */
[----:B------:R-:W-:-:S07]  /*0f10*/  SHF.L.U32 R7, R6, R7, RZ ;  /* 0x0000000706077219 */ /* 0x000fce00000006ff */
[----:B------:R-:W-:-:S04]  /*0f20*/  VOTE.ANY R6, PT, P0 ;  /* 0x0000000000067806 */ /* 0x000fc800000e0100 */
[----:B------:R-:W-:-:S05]  /*0f30*/  LOP3.LUT P0, R7, R6, RZ, R7, 0xa0, !PT ;  /* 0x000000ff06077212 */ /* 0x000fca000780a007 */
[----:B------:R-:W-:-:S05]  /*0f40*/  VIADD R6, R7, 0xffffffff ;  /* 0xffffffff07067836 */ /* 0x000fca0000000000 */
[----:B------:R-:W-:-:S04]  /*0f50*/  LOP3.LUT R7, R7, R6, RZ, 0xc, !PT ;  /* 0x0000000607077212 */ /* 0x000fc800078e0cff */
[----:B------:R-:W4:Y:S02]  /*0f60*/  POPC R6, R7 ;  /* 0x0000000700067309 */ /* 0x000f240000000000 */
[----:B----4-:R-:W-:-:S07]  /*0f70*/  SEL R6, R6, 0xffffffff, P0 ;  /* 0xffffffff06067807 */ /* 0x010fce0000000000 */
.L_x_21:
[----:B------:R4:W3:Y:S02]  /*0f80*/  SHFL.IDX PT, R15, R19, R6, 0x1f ;  /* 0x00001f06130f7589 */ /* 0x0008e400000e0000 */
.L_x_20:
[----:B------:R-:W5:Y:S01]  /*0f90*/  S2R R13, SR_CgaCtaId ;  /* 0x00000000000d7919 */ /* 0x000f620000008800 */
[----:B------:R-:W-:Y:S01]  /*0fa0*/  MOV R14, 0x400 ;  /* 0x00000400000e7802 */ /* 0x000fe20000000f00 */
[----:B------:R-:W-:-:S03]  /*0fb0*/  IMAD.U32 R21, R0, -0x80000000, RZ ;  /* 0x8000000000157824 */ /* 0x000fc600078e00ff */
[----:B-----5:R-:W-:-:S05]  /*0fc0*/  LEA R13, R13, R14, 0x18 ;  /* 0x0000000e0d0d7211 */ /* 0x020fca00078ec0ff */
[----:B------:R-:W-:-:S04]  /*0fd0*/  IMAD R14, R10, 0x8, R13 ;  /* 0x000000080a0e7824 */ /* 0x000fc800078e020d */
[----:B------:R-:W5:Y:S02]  /*0fe0*/  SYNCS.PHASECHK.TRANS64.TRYWAIT P0, [R14+URZ+0xb0], R21 ;  /* 0x0000b0150e0075a7 */ /* 0x000f6400080011ff */
[----:B-----5:R-:W-:Y:S05]  /*0ff0*/  @!P0 BRA `(.L_x_22) ;  /* 0x0000004400a08947 */ /* 0x020fea0003800000 */
.L_x_88:
[----:B------:R-:W-:Y:S01]  /*1000*/  ELECT P0, URZ, PT ;  /* 0x0000000000ff782f */ /* 0x000fe20003800000 */
[----:B------:R-:W-:-:S12]  /*1010*/  IMAD.MOV.U32 R7, RZ, RZ, 0x1 ;  /* 0x00000001ff077424 */ /* 0x000fd800078e00ff */
[C---:B------:R-:W-:Y:S02]  /*1020*/  @P0 IMAD R13, R10.reuse, 0x10, R13 ;  /* 0x000000100a0d0824 */ /* 0x040fe400078e020d */
[----:B------:R-:W-:-:S03]  /*1030*/  VIADD R10, R10, 0x1 ;  /* 0x000000010a0a7836 */ /* 0x000fc60000000000 */
[----:B------:R4:W-:Y:S02]  /*1040*/  @P0 STS.128 [R13+0x38410], R4 ;  /* 0x038410040d000388 */ /* 0x0009e40000000c00 */
[----:B------:R-:W-:Y:S01]  /*1050*/  ISETP.NE.AND P0, PT, R10, 0x2, PT ;  /* 0x000000020a00780c */ /* 0x000fe20003f05270 */
[----:B------:R5:W-:Y:S06]  /*1060*/  MEMBAR.ALL.CTA ;  /* 0x0000000000007992 */ /* 0x000bec0000008000 */
[----:B-----5:R-:W5:Y:S01]  /*1070*/  FENCE.VIEW.ASYNC.S ;  /* 0x00000000000073c6 */ /* 0x020f620000000000 */
[----:B----4-:R-:W-:-:S02]  /*1080*/  SEL R21, RZ, 0x1, P0 ;  /* 0x00000001ff157807 */ /* 0x010fc40000000000 */
[----:B------:R-:W-:Y:S02]  /*1090*/  SEL R10, R10, RZ, P0 ;  /* 0x000000ff0a0a7207 */ /* 0x000fe40000000000 */
[----:B------:R-:W-:Y:S01]  /*10a0*/  LOP3.LUT R0, R0, R21, RZ, 0x3c, !PT ;  /* 0x0000001500007212 */ /* 0x000fe200078e3cff */
[----:B-----5:R-:W-:Y:S06]  /*10b0*/  BAR.SYNC.DEFER_BLOCKING 0x4, 0x20 ;  /* 0x0100800000007b1d */ /* 0x020fec0000010000 */
[----:B------:R4:W-:Y:S02]  /*10c0*/  SYNCS.ARRIVE.TRANS64.ART0 RZ, [R14+URZ+0xa0], R7 ;  /* 0x0000a0070eff79a7 */ /* 0x0009e400085000ff */
.L_x_19:
[----:B------:R-:W-:-:S04]  /*10d0*/  IMAD.IADD R18, R17, 0x1, R18 ;  /* 0x0000000111127824 */ /* 0x000fc800078e0212 */
[C---:B---3--:R-:W-:Y:S01]  /*10e0*/  IMAD.HI.U32 R5, R18.reuse, R9, RZ ;  /* 0x0000000912057227 */ /* 0x048fe200078e00ff */
[----:B------:R-:W-:-:S04]  /*10f0*/  ISETP.GE.AND P0, PT, R18, 0x200, PT ;  /* 0x000002001200780c */ /* 0x000fc80003f06270 */
[----:B------:R-:W-:-:S04]  /*1100*/  IADD3 R4, PT, PT, R18, -R5, RZ ;  /* 0x8000000512047210 */ /* 0x000fc80007ffe0ff */
[----:B------:R-:W-:-:S05]  /*1110*/  SHF.R.U32.HI R4, RZ, UR8, R4 ;  /* 0x00000008ff047c19 */ /* 0x000fca0008011604 */
[----:B------:R-:W-:-:S05]  /*1120*/  IMAD.IADD R5, R5, 0x1, R4 ;  /* 0x0000000105057824 */ /* 0x000fca00078e0204 */
[----:B------:R-:W-:-:S04]  /*1130*/  SHF.R.U32.HI R5, RZ, UR10, R5 ;  /* 0x0000000aff057c19 */ /* 0x000fc80008011605 */
[----:B------:R-:W-:-:S05]  /*1140*/  IADD3 R5, PT, PT, -R5, RZ, RZ ;  /* 0x000000ff05057210 */ /* 0x000fca0007ffe1ff */
[----:B----4-:R-:W-:-:S04]  /*1150*/  IMAD R14, R8, R5, R18 ;  /* 0x00000005080e7224 */ /* 0x010fc800078e0212 */
[----:B--2---:R-:W-:-:S04]  /*1160*/  IMAD.HI.U32 R5, R14, R3, RZ ;  /* 0x000000030e057227 */ /* 0x004fc800078e00ff */
[----:B------:R-:W-:-:S05]  /*1170*/  IMAD.IADD R4, R14, 0x1, -R5 ;  /* 0x000000010e047824 */ /* 0x000fca00078e0a05 */
[----:B------:R-:W-:-:S04]  /*1180*/  SHF.R.U32.HI R4, RZ, UR7, R4 ;  /* 0x00000007ff047c19 */ /* 0x000fc80008011604 */
[----:B------:R-:W-:-:S04]  /*1190*/  IADD3 R5, PT, PT, R5, R4, RZ ;  /* 0x0000000405057210 */ /* 0x000fc80007ffe0ff */
[----:B------:R-:W-:-:S05]  /*11a0*/  SHF.R.U32.HI R5, RZ, UR11, R5 ;  /* 0x0000000bff057c19 */ /* 0x000fca0008011605 */
[----:B------:R-:W-:-:S04]  /*11b0*/  IMAD.HI.U32 R7, R5, R12, RZ ;  /* 0x0000000c05077227 */ /* 0x000fc800078e00ff */
[----:B------:R-:W-:-:S05]  /*11c0*/  IMAD.IADD R4, R5, 0x1, -R7 ;  /* 0x0000000105047824 */ /* 0x000fca00078e0a07 */
[----:B------:R-:W-:-:S04]  /*11d0*/  SHF.R.U32.HI R4, RZ, UR13, R4 ;  /* 0x0000000dff047c19 */ /* 0x000fc80008011604 */
[----:B------:R-:W-:-:S04]  /*11e0*/  IADD3 R4, PT, PT, R7, R4, RZ ;  /* 0x0000000407047210 */ /* 0x000fc80007ffe0ff */
[----:B------:R-:W-:-:S05]  /*11f0*/  SHF.R.U32.HI R4, RZ, UR12, R4 ;  /* 0x0000000cff047c19 */ /* 0x000fca0008011604 */
[----:B------:R-:W-:-:S04]  /*1200*/  IMAD.MOV R4, RZ, RZ, -R4 ;  /* 0x000000ffff047224 */ /* 0x000fc800078e0a04 */
[----:B-1----:R-:W-:Y:S01]  /*1210*/  IMAD R4, R11, R4, R5 ;  /* 0x000000040b047224 */ /* 0x002fe200078e0205 */
[----:B------:R-:W-:-:S03]  /*1220*/  IADD3 R5, PT, PT, -R5, RZ, RZ ;  /* 0x000000ff05057210 */ /* 0x000fc60007ffe1ff */
[----:B------:R-:W-:Y:S02]  /*1230*/  IMAD.IADD R4, R4, 0x1, R4 ;  /* 0x0000000104047824 */ /* 0x000fe400078e0204 */
[----:B------:R-:W-:-:S03]  /*1240*/  IMAD R5, R2, R5, R14 ;  /* 0x0000000502057224 */ /* 0x000fc600078e020e */
[----:B------:R-:W-:Y:S01]  /*1250*/  LOP3.LUT R4, R4, UR23, RZ, 0xfc, !PT ;  /* 0x0000001704047c12 */ /* 0x000fe2000f8efcff */
[----:B------:R-:W-:Y:S06]  /*1260*/  @!P0 BRA `(.L_x_23) ;  /* 0xfffffff800e08947 */ /* 0x000fec000383ffff */
.L_x_18:
[----:B------:R-:W3:Y:S01]  /*1270*/  S2UR UR4, SR_CgaCtaId ;  /* 0x00000000000479c3 */ /* 0x000ee20000008800 */
[----:B------:R-:W-:Y:S01]  /*1280*/  UMOV UR5, 0x400 ;  /* 0x0000040000057882 */ /* 0x000fe20000000000 */
[----:B------:R-:W-:Y:S01]  /*1290*/  IMAD.U32 R6, R0, -0x80000000, RZ ;  /* 0x8000000000067824 */ /* 0x000fe200078e00ff */
[C---:B------:R-:W-:Y:S01]  /*12a0*/  ISETP.NE.AND P0, PT, R10.reuse, 0x1, PT ;  /* 0x000000010a00780c */ /* 0x040fe20003f05270 */
[----:B------:R-:W-:-:S05]  /*12b0*/  VIADD R3, R10, 0x2 ;  /* 0x000000020a037836 */ /* 0x000fca0000000000 */
[----:B------:R-:W-:Y:S01]  /*12c0*/  SEL R3, R3, 0x1, P0 ;  /* 0x0000000103037807 */ /* 0x000fe20000000000 */
[----:B---3--:R-:W-:-:S06]  /*12d0*/  ULEA UR5, UR4, UR5, 0x18 ;  /* 0x0000000504057291 */ /* 0x008fcc000f8ec0ff */
[----:B--2---:R-:W-:-:S04]  /*12e0*/  LEA R2, R10, UR5, 0x3 ;  /* 0x000000050a027c11 */ /* 0x004fc8000f8e18ff */
[----:B------:R-:W2:Y:S02]  /*12f0*/  SYNCS.PHASECHK.TRANS64.TRYWAIT P1, [R2+URZ+0xb0], R6 ;  /* 0x0000b006020075a7 */ /* 0x000ea400080211ff */
[----:B--2---:R-:W-:Y:S05]  /*1300*/  @!P1 BRA `(.L_x_24) ;  /* 0x0000004000f49947 */ /* 0x004fea0003800000 */
.L_x_90:
[----:B------:R-:W-:Y:S02]  /*1310*/  ELECT P2, URZ, PT ;  /* 0x0000000000ff782f */ /* 0x000fe40003840000 */
[C---:B------:R-:W-:Y:S01]  /*1320*/  ISETP.NE.AND P0, PT, R3.reuse, 0x2, PT ;  /* 0x000000020300780c */ /* 0x040fe20003f05270 */
[----:B--2---:R-:W-:Y:S02]  /*1330*/  IMAD.MOV.U32 R7, RZ, RZ, RZ ;  /* 0x000000ffff077224 */ /* 0x004fe400078e00ff */
[----:B------:R-:W-:Y:S01]  /*1340*/  IMAD.MOV.U32 R11, RZ, RZ, 0x1 ;  /* 0x00000001ff0b7424 */ /* 0x000fe200078e00ff */
[----:B------:R-:W-:Y:S02]  /*1350*/  ISETP.EQ.XOR P1, PT, R10, 0x1, !P0 ;  /* 0x000000010a00780c */ /* 0x000fe40004722a70 */
[----:B------:R-:W-:Y:S02]  /*1360*/  SEL R3, R3, RZ, P0 ;  /* 0x000000ff03037207 */ /* 0x000fe40000000000 */
[----:B------:R-:W-:-:S02]  /*1370*/  SEL R9, RZ, 0x1, !P1 ;  /* 0x00000001ff097807 */ /* 0x000fc40004800000 */
[----:B------:R-:W-:Y:S02]  /*1380*/  LEA R3, R3, UR5, 0x3 ;  /* 0x0000000503037c11 */ /* 0x000fe4000f8e18ff */
[----:B------:R-:W-:Y:S01]  /*1390*/  @P2 LEA R10, R10, UR5, 0x4 ;  /* 0x000000050a0a2c11 */ /* 0x000fe2000f8e20ff */
[----:B------:R-:W-:Y:S01]  /*13a0*/  @P2 IMAD.MOV.U32 R6, RZ, RZ, -0x1 ;  /* 0xffffffffff062424 */ /* 0x000fe200078e00ff */
[----:B------:R-:W-:-:S04]  /*13b0*/  LOP3.LUT R9, R0, R9, RZ, 0x3c, !PT ;  /* 0x0000000900097212 */ /* 0x000fc800078e3cff */
[----:B------:R3:W-:Y:S01]  /*13c0*/  @P2 STS.128 [R10+0x38410], R4 ;  /* 0x038410040a002388 */ /* 0x0007e20000000c00 */
[----:B------:R-:W-:Y:S01]  /*13d0*/  IMAD.U32 R8, R9, -0x80000000, RZ ;  /* 0x8000000009087824 */ /* 0x000fe200078e00ff */
[----:B------:R2:W-:Y:S06]  /*13e0*/  MEMBAR.ALL.CTA ;  /* 0x0000000000007992 */ /* 0x0005ec0000008000 */
[----:B--2---:R-:W2:Y:S02]  /*13f0*/  FENCE.VIEW.ASYNC.S ;  /* 0x00000000000073c6 */ /* 0x004ea40000000000 */
[----:B--2---:R-:W-:Y:S06]  /*1400*/  BAR.SYNC.DEFER_BLOCKING 0x4, 0x20 ;  /* 0x0100800000007b1d */ /* 0x004fec0000010000 */
[----:B------:R3:W-:Y:S01]  /*1410*/  SYNCS.ARRIVE.TRANS64.ART0 RZ, [R2+URZ+0xa0], R11 ;  /* 0x0000a00b02ff79a7 */ /* 0x0007e200085000ff */
[----:B------:R-:W2:Y:S02]  /*1420*/  SYNCS.PHASECHK.TRANS64.TRYWAIT P0, [R3+URZ+0xb0], R8 ;  /* 0x0000b008030075a7 */ /* 0x000ea400080011ff */
[----:B--23--:R-:W-:Y:S05]  /*1430*/  @!P0 BRA `(.L_x_25) ;  /* 0x0000004000c08947 */ /* 0x00cfea0003800000 */
.L_x_17:
[----:B------:R-:W-:Y:S01]  /*1440*/  ISETP.NE.AND P0, PT, R126, 0x5, PT ;  /* 0x000000057e00780c */ /* 0x000fe20003f05270 */
[----:B------:R-:W-:-:S04]  /*1450*/  ULEA.HI UR14, UR4, UR4, URZ, 0x1 ;  /* 0x00000004040e7291 */ /* 0x000fc8000f8f08ff */
[----:B------:R-:W-:-:S04]  /*1460*/  ULOP3.LUT UR22, UR14, 0xfffffffe, URZ, 0xc0, !UPT ;  /* 0xfffffffe0e167892 */ /* 0x000fc8000f8ec0ff */
[----:B------:R-:W-:-:S04]  /*1470*/  UIADD3 UR15, UPT, UPT, -UR22, UR4, URZ ;  /* 0x00000004160f7290 */ /* 0x000fc8000fffe1ff */
[----:B------:R-:W-:Y:S08]  /*1480*/  @P0 BRA `(.L_x_26) ;  /* 0x0000000800680947 */ /* 0x000ff00003800000 */
[----:B------:R-:W-:Y:S02]  /*1490*/  UMOV UR34, 0x400 ;  /* 0x0000040000227882 */ /* 0x000fe40000000000 */
[----:B------:R-:W-:-:S09]  /*14a0*/  ULEA UR34, UR4, UR34, 0x18 ;  /* 0x0000002204227291 */ /* 0x000fd2000f8ec0ff */
[----:B------:R-:W3:Y:S02]  /*14b0*/  SYNCS.PHASECHK.TRANS64.TRYWAIT P0, [UR34+0xa0], RZ ;  /* 0x0000a0ffff0075a7 */ /* 0x000ee40008001122 */
[----:B---3--:R-:W-:Y:S05]  /*14c0*/  @!P0 BRA `(.L_x_27) ;  /* 0x0000004000b48947 */ /* 0x008fea0003800000 */
.L_x_93:
[----:B------:R-:W4:Y:S01]  /*14d0*/  LDS.128 R4, [UR34+0x38410] ;  /* 0x03841022ff047984 */ /* 0x000f220008000c00 */
[----:B---3--:R-:W-:Y:S01]  /*14e0*/  HFMA2 R0, -RZ, RZ, 0, 5.9604644775390625e-08 ;  /* 0x00000001ff007431 */ /* 0x008fe200000001ff */
[----:B------:R-:W-:Y:S01]  /*14f0*/  UMOV UR36, 0x1 ;  /* 0x0000000100247882 */ /* 0x000fe20000000000 */
[----:B------:R-:W-:Y:S01]  /*1500*/  UMOV UR35, URZ ;  /* 0x000000ff00237c82 */ /* 0x000fe20008000000 */
[----:B------:R3:W-:Y:S06]  /*1510*/  MEMBAR.ALL.CTA ;  /* 0x0000000000007992 */ /* 0x0007ec0000008000 */
[----:B---3--:R-:W3:Y:S02]  /*1520*/  FENCE.VIEW.ASYNC.S ;  /* 0x00000000000073c6 */ /* 0x008ee40000000000 */
[----:B---3--:R3:W-:Y:S01]  /*1530*/  SYNCS.ARRIVE.TRANS64.ART0 RZ, [UR34+0xb0], R0 ;  /* 0x0000b000ffff79a7 */ /* 0x0087e20008500022 */
[----:B----4-:R-:W-:-:S13]  /*1540*/  ISETP.NE.AND P0, PT, R7, 0x1, PT ;  /* 0x000000010700780c */ /* 0x010fda0003f05270 */
[----:B---3--:R-:W-:Y:S05]  /*1550*/  @P0 BRA `(.L_x_28) ;  /* 0x00000004009c0947 */ /* 0x008fea0003800000 */
[----:B------:R-:W-:Y:S01]  /*1560*/  R2UR UR5, R4 ;  /* 0x00000000040572ca */ /* 0x000fe200000e0000 */
[----:B------:R-:W-:Y:S01]  /*1570*/  IMAD.MOV.U32 R8, RZ, RZ, 0x1 ;  /* 0x00000001ff087424 */ /* 0x000fe200078e00ff */
[----:B------:R-:W-:Y:S01]  /*1580*/  R2UR UR11, R5 ;  /* 0x00000000050b72ca */ /* 0x000fe200000e0000 */
[----:B------:R-:W-:Y:S01]  /*1590*/  IMAD.MOV.U32 R2, RZ, RZ, RZ ;  /* 0x000000ffff027224 */ /* 0x000fe200078e00ff */
[----:B------:R-:W-:Y:S01]  /*15a0*/  R2UR UR28, R6 ;  /* 0x00000000061c72ca */ /* 0x000fe200000e0000 */
[----:B------:R-:W3:Y:S01]  /*15b0*/  LDCU.64 UR46, c[0x0][0x348] ;  /* 0x00006900ff2e77ac */ /* 0x000ee20008000a00 */
[----:B------:R-:W-:Y:S01]  /*15c0*/  USHF.L.U32 UR10, UR15, 0x7, URZ ;  /* 0x000000070f0a7899 */ /* 0x000fe200080006ff */
[----:B------:R-:W-:Y:S01]  /*15d0*/  UMOV UR36, 0x1 ;  /* 0x0000000100247882 */ /* 0x000fe20000000000 */
[----:B------:R-:W-:-:S11]  /*15e0*/  UMOV UR35, URZ ;  /* 0x000000ff00237c82 */ /* 0x000fd60008000000 */
.L_x_34:
[----:B------:R-:W-:Y:S02]  /*15f0*/  USHF.L.U32 UR4, UR36, 0x1f, URZ ;  /* 0x0000001f24047899 */ /* 0x000fe400080006ff */
[----:B-1----:R-:W-:Y:S02]  /*1600*/  ULEA UR6, UR35, UR34, 0x3 ;  /* 0x0000002223067291 */ /* 0x002fe4000f8e18ff */
[----:B---3--:R-:W-:Y:S02]  /*1610*/  UIADD3 UR42, UP2, UPT, UR46, 0xc0, URZ ;  /* 0x000000c02e2a7890 */ /* 0x008fe4000ff5e0ff */
[----:B------:R-:W-:Y:S01]  /*1620*/  MOV R0, UR4 ;  /* 0x0000000400007c02 */ /* 0x000fe20008000f00 */
[----:B------:R-:W-:Y:S02]  /*1630*/  ULEA.HI UR4, UR5, UR5, URZ, 0x1 ;  /* 0x0000000505047291 */ /* 0x000fe4000f8f08ff */
[----:B------:R-:W-:Y:S02]  /*1640*/  ULEA UR27, UR11, UR23, 0x1 ;  /* 0x000000170b1b7291 */ /* 0x000fe4000f8e08ff */
[----:B------:R1:W3:Y:S01]  /*1650*/  SYNCS.PHASECHK.TRANS64.TRYWAIT P1, [UR6+0x40], R0 ;  /* 0x00004000ff0075a7 */ /* 0x0002e20008021106 */
[----:B------:R-:W-:-:S02]  /*1660*/  ULOP3.LUT UR6, UR4, 0xfffffffe, URZ, 0xc0, !UPT ;  /* 0xfffffffe04067892 */ /* 0x000fc4000f8ec0ff */
[----:B------:R-:W-:Y:S02]  /*1670*/  USHF.R.S32.HI UR4, URZ, 0x1, UR4 ;  /* 0x00000001ff047899 */ /* 0x000fe40008011404 */
[----:B------:R-:W-:Y:S02]  /*1680*/  UISETP.NE.AND UP4, UPT, UR5, UR6, UPT ;  /* 0x000000060500728c */ /* 0x000fe4000bf85270 */
[----:B------:R-:W-:Y:S02]  /*1690*/  UIADD3 UR7, UPT, UPT, UR4, -0x1, URZ ;  /* 0xffffffff04077890 */ /* 0x000fe4000fffe0ff */
[----:B------:R-:W-:Y:S02]  /*16a0*/  UISETP.LT.AND UP4, UPT, UR5, URZ, UP4 ;  /* 0x000000ff0500728c */ /* 0x000fe4000a781270 */
[----:B------:R-:W-:Y:S02]  /*16b0*/  UIADD3 UR44, UP3, UPT, UR46, 0x40, URZ ;  /* 0x000000402e2c7890 */ /* 0x000fe4000ff7e0ff */
[----:B------:R-:W-:-:S02]  /*16c0*/  UIADD3 UR40, UP1, UPT, UR46, 0x140, URZ ;  /* 0x000001402e287890 */ /* 0x000fc4000ff3e0ff */
[----:B------:R-:W-:Y:S02]  /*16d0*/  UIADD3 UR38, UP0, UPT, UR46, 0x1c0, URZ ;  /* 0x000001c02e267890 */ /* 0x000fe4000ff1e0ff */
[----:B------:R-:W-:Y:S02]  /*16e0*/  UIADD3.X UR43, UPT, UPT, URZ, UR47, URZ, UP2, !UPT ;  /* 0x0000002fff2b7290 */ /* 0x000fe400097fe4ff */
[----:B------:R-:W-:Y:S02]  /*16f0*/  UIADD3.X UR45, UPT, UPT, URZ, UR47, URZ, UP3, !UPT ;  /* 0x0000002fff2d7290 */ /* 0x000fe40009ffe4ff */
[----:B------:R-:W-:Y:S02]  /*1700*/  @!UP4 UIADD3 UR7, UPT, UPT, UR4, URZ, URZ ;  /* 0x000000ff0407c290 */ /* 0x000fe4000fffe0ff */
[----:B------:R-:W-:Y:S02]  /*1710*/  UIADD3.X UR41, UPT, UPT, URZ, UR47, URZ, UP1, !UPT ;  /* 0x0000002fff297290 */ /* 0x000fe40008ffe4ff */
[----:B------:R-:W-:-:S02]  /*1720*/  UIADD3 UR19, UPT, UPT, UR7, UR7, URZ ;  /* 0x0000000707137290 */ /* 0x000fc4000fffe0ff */
[----:B------:R-:W-:Y:S02]  /*1730*/  UIADD3.X UR39, UPT, UPT, URZ, UR47, URZ, UP0, !UPT ;  /* 0x0000002fff277290 */ /* 0x000fe400087fe4ff */
[----:B------:R-:W-:Y:S02]  /*1740*/  USHF.L.U32 UR27, UR27, 0x6, URZ ;  /* 0x000000061b1b7899 */ /* 0x000fe400080006ff */
[----:B------:R-:W-:Y:S02]  /*1750*/  ULEA UR7, UR7, UR21, 0x8 ;  /* 0x0000001507077291 */ /* 0x000fe4000f8e40ff */
[----:B------:R-:W-:Y:S02]  /*1760*/  ULOP3.LUT UR19, UR19, UR23, URZ, 0xfc, !UPT ;  /* 0x0000001713137292 */ /* 0x000fe4000f8efcff */
[----:B------:R-:W-:Y:S01]  /*1770*/  UISETP.NE.AND UP2, UPT, UR23, URZ, UPT ;  /* 0x000000ff1700728c */ /* 0x000fe2000bf45270 */
[----:B------:R-:W-:Y:S01]  /*1780*/  UMOV UR20, URZ ;  /* 0x000000ff00147c82 */ /* 0x000fe20008000000 */
[----:B-1----:R-:W-:-:S09]  /*1790*/  UMOV UR18, URZ ;  /* 0x000000ff00127c82 */ /* 0x002fd20008000000 */
.L_x_32:
[----:B------:R-:W-:Y:S02]  /*17a0*/  USHF.L.U32 UR6, UR20, 0x7, URZ ;  /* 0x0000000714067899 */ /* 0x000fe400080006ff */
[----:B------:R-:W-:Y:S01]  /*17b0*/  ULEA UR5, UR35, UR34, 0x3 ;  /* 0x0000002223057291 */ /* 0x000fe2000f8e18ff */
[----:B---34-:R-:W-:Y:S11]  /*17c0*/  @P1 BRA `(.L_x_29) ;  /* 0x0000000000101947 */ /* 0x018ff60003800000 */
[----:B------:R-:W-:-:S06]  /*17d0*/  USHF.L.U32 UR4, UR36, 0x1f, URZ ;  /* 0x0000001f24047899 */ /* 0x000fcc00080006ff */
[----:B------:R-:W-:-:S04]  /*17e0*/  MOV R0, UR4 ;  /* 0x0000000400007c02 */ /* 0x000fc80008000f00 */
[----:B------:R-:W1:Y:S02]  /*17f0*/  SYNCS.PHASECHK.TRANS64.TRYWAIT P0, [UR5+0x40], R0 ;  /* 0x00004000ff0075a7 */ /* 0x000e640008001105 */
[----:B-1----:R-:W-:Y:S05]  /*1800*/  @!P0 BRA `(.L_x_30) ;  /* 0x0000003c00fc8947 */ /* 0x002fea0003800000 */
.L_x_29:
[----:B------:R-:W-:Y:S05]  /*1810*/  BRA.U UP2, `(.L_x_31) ;  /* 0x00000001020c7547 */ /* 0x000fea000b800000 */
[----:B------:R-:W-:-:S13]  /*1820*/  ELECT P0, URZ, PT ;  /* 0x0000000000ff782f */ /* 0x000fda0003800000 */
[----:B-1----:R-:W-:-:S04]  /*1830*/  @P0 MOV R0, 0xc800 ;  /* 0x0000c80000000802 */ /* 0x002fc80000000f00 */
[----:B------:R3:W-:Y:S03]  /*1840*/  @P0 SYNCS.ARRIVE.TRANS64 RZ, [UR5], R0 ;  /* 0x00000000ffff09a7 */ /* 0x0007e60008000005 */
.L_x_31:
[----:B------:R-:W-:Y:S01]  /*1850*/  ULEA UR4, UR35, UR34, 0xe ;  /* 0x0000002223047291 */ /* 0x000fe2000f8e70ff */
[----:B------:R-:W-:Y:S01]  /*1860*/  PLOP3.LUT P1, PT, PT, PT, PT, 0x80, 0x8 ;  /* 0x000000000008781c */ /* 0x000fe20003f2f070 */
[----:B------:R-:W-:Y:S02]  /*1870*/  ULEA UR24, UR35, UR34, 0xd ;  /* 0x0000002223187291 */ /* 0x000fe4000f8e68ff */
[----:B------:R-:W-:Y:S02]  /*1880*/  ULEA UR16, UR35, UR34, 0x9 ;  /* 0x0000002223107291 */ /* 0x000fe4000f8e48ff */
[----:B------:R-:W-:Y:S02]  /*1890*/  UIADD3 UR35, UPT, UPT, UR35, 0x1, URZ ;  /* 0x0000000123237890 */ /* 0x000fe4000fffe0ff */
[----:B------:R-:W-:Y:S02]  /*18a0*/  UISETP.GT.U32.AND UP0, UPT, UR20, 0x1e, UPT ;  /* 0x0000001e1400788c */ /* 0x000fe4000bf04070 */
[----:B------:R-:W-:-:S02]  /*18b0*/  UISETP.NE.AND UP1, UPT, UR35, 0x8, UPT ;  /* 0x000000082300788c */ /* 0x000fc4000bf25270 */
[----:B------:R-:W-:Y:S02]  /*18c0*/  ULEA UR8, UR15, UR16, 0x8 ;  /* 0x000000100f087291 */ /* 0x000fe4000f8e40ff */
[----:B------:R-:W-:Y:S01]  /*18d0*/  USEL UR9, URZ, 0x1, UP1 ;  /* 0x00000001ff097887 */ /* 0x000fe20008800000 */
[----:B------:R-:W-:Y:S01]  /*18e0*/  PLOP3.LUT P0, PT, PT, PT, UP0, 0x80, 0x8 ;  /* 0x000000000008781c */ /* 0x000fe20003f0f008 */
[----:B------:R-:W-:Y:S02]  /*18f0*/  ULOP3.LUT UR5, UR5, 0xfefffff8, URZ, 0xc0, !UPT ;  /* 0xfefffff805057892 */ /* 0x000fe4000f8ec0ff */
[----:B------:R-:W-:Y:S02]  /*1900*/  ULOP3.LUT UR36, UR36, UR9, URZ, 0x3c, !UPT ;  /* 0x0000000924247292 */ /* 0x000fe4000f8e3cff */
[----:B------:R-:W-:Y:S02]  /*1910*/  UIADD3 UR4, UPT, UPT, UR4, 0x6400, URZ ;  /* 0x0000640004047890 */ /* 0x000fe4000fffe0ff */
[----:B------:R-:W-:-:S02]  /*1920*/  USEL UR35, UR35, URZ, UP1 ;  /* 0x000000ff23237287 */ /* 0x000fc40008800000 */
[----:B------:R-:W-:Y:S02]  /*1930*/  UIADD3 UR24, UPT, UPT, UR24, 0x26400, URZ ;  /* 0x0002640018187890 */ /* 0x000fe4000fffe0ff */
[----:B------:R-:W-:Y:S02]  /*1940*/  UIADD3 UR16, UPT, UPT, UR16, 0x36400, URZ ;  /* 0x0003640010107890 */ /* 0x000fe4000fffe0ff */
[----:B------:R-:W-:Y:S01]  /*1950*/  UIADD3 UR8, UPT, UPT, UR8, 0x37400, URZ ;  /* 0x0003740008087890 */ /* 0x000fe2000fffe0ff */
[----:B------:R-:W-:Y:S01]  /*1960*/  UTMALDG.2D.2CTA [UR4], [UR44], desc[URZ] ;  /* 0x0000ff042c0075b4 */ /* 0x000fe20008209000 */
[----:B------:R-:W-:Y:S02]  /*1970*/  @!UP0 USHF.L.U32 UR32, UR36, 0x1f, URZ ;  /* 0x0000001f24208899 */ /* 0x000fe400080006ff */
[----:B------:R-:W-:Y:S01]  /*1980*/  @!UP0 ULEA UR33, UR35, UR34, 0x3 ;  /* 0x0000002223218291 */ /* 0x000fe2000f8e18ff */
[----:B------:R-:W-:Y:S01]  /*1990*/  UMOV UR26, UR6 ;  /* 0x00000006001a7c82 */ /* 0x000fe20008000000 */
[----:B------:R-:W-:Y:S01]  /*19a0*/  UMOV UR25, UR5 ;  /* 0x0000000500197c82 */ /* 0x000fe20008000000 */
[----:B------:R-:W-:Y:S01]  /*19b0*/  UMOV UR17, UR5 ;  /* 0x0000000500117c82 */ /* 0x000fe20008000000 */
[----:B-1-3--:R-:W-:Y:S01]  /*19c0*/  IMAD.U32 R0, RZ, RZ, UR32 ;  /* 0x00000020ff007e24 */ /* 0x00afe2000f8e00ff */
[----:B------:R-:W-:Y:S01]  /*19d0*/  UMOV UR29, 0x30000 ;  /* 0x00030000001d7882 */ /* 0x000fe20000000000 */
[----:B------:R-:W-:Y:S01]  /*19e0*/  UMOV UR12, UR20 ;  /* 0x00000014000c7c82 */ /* 0x000fe20008000000 */
[----:B------:R-:W-:Y:S01]  /*19f0*/  UMOV UR13, UR28 ;  /* 0x0000001c000d7c82 */ /* 0x000fe20008000000 */
[----:B------:R-:W-:Y:S01]  /*1a00*/  UMOV UR9, UR5 ;  /* 0x0000000500097c82 */ /* 0x000fe20008000000 */
[----:B------:R-:W-:Y:S01]  /*1a10*/  UTMALDG.3D.2CTA [UR24], [UR42], desc[URZ] ;  /* 0x0000ff182a0075b4 */ /* 0x000fe20008211000 */
[----:B------:R-:W-:-:S04]  /*1a20*/  UIADD3 UR32, UPT, UPT, UR20, 0x1, URZ ;  /* 0x0000000114207890 */ /* 0x000fc8000fffe0ff */
[----:B------:R-:W-:Y:S01]  /*1a30*/  UISETP.NE.AND UP0, UPT, UR32, 0x20, UPT ;  /* 0x000000202000788c */ /* 0x000fe2000bf05270 */
[----:B------:R1:W-:Y:S01]  /*1a40*/  UTMALDG.3D.2CTA [UR16], [UR40], desc[URZ] ;  /* 0x0000ff10280075b4 */ /* 0x0003e20008211000 */
[----:B------:R4:W-:Y:S01]  /*1a50*/  UTMALDG.4D.MULTICAST.2CTA [UR8], [UR38], UR29, desc[URZ] ;  /* 0x0000ff08260073b4 */ /* 0x0009e2000821981d */
[----:B------:R4:W3:Y:S01]  /*1a60*/  @!P0 SYNCS.PHASECHK.TRANS64.TRYWAIT P1, [UR33+0x40], R0 ;  /* 0x00004000ff0085a7 */ /* 0x0008e20008021121 */
[----:B-1----:R-:W-:-:S05]  /*1a70*/  UMOV UR20, UR32 ;  /* 0x0000002000147c82 */ /* 0x002fca0008000000 */
[----:B------:R-:W-:Y:S05]  /*1a80*/  BRA.U UP0, `(.L_x_32) ;  /* 0xfffffffd00447547 */ /* 0x000fea000b83ffff */
[----:B--2---:R-:W-:Y:S02]  /*1a90*/  LEA R3, R8, UR34, 0x3 ;  /* 0x0000002208037c11 */ /* 0x004fe4000f8e18ff */
[----:B------:R-:W-:-:S04]  /*1aa0*/  SHF.L.U32 R4, R2, 0x1f, RZ ;  /* 0x0000001f02047819 */ /* 0x000fc800000006ff */
[----:B------:R-:W1:Y:S02]  /*1ab0*/  SYNCS.PHASECHK.TRANS64.TRYWAIT P0, [R3+URZ+0xa0], R4 ;  /* 0x0000a004030075a7 */ /* 0x000e6400080011ff */
[----:B-1----:R-:W-:Y:S05]  /*1ac0*/  @!P0 BRA `(.L_x_33) ;  /* 0x0000003c006c8947 */ /* 0x002fea0003800000 */
.L_x_96:
[C---:B------:R-:W-:Y:S01]  /*1ad0*/  LEA R4, R8.reuse, UR34, 0x4 ;  /* 0x0000002208047c11 */ /* 0x040fe2000f8e20ff */
[----:B------:R-:W-:Y:S02]  /*1ae0*/  VIADD R8, R8, 0x1 ;  /* 0x0000000108087836 */ /* 0x000fe40000000000 */
[----:B----4-:R-:W-:-:S03]  /*1af0*/  IMAD.MOV.U32 R0, RZ, RZ, 0x1 ;  /* 0x00000001ff007424 */ /* 0x010fc600078e00ff */
[----:B-1----:R-:W1:Y:S01]  /*1b00*/  LDS.128 R4, [R4+0x38410] ;  /* 0x0384100004047984 */ /* 0x002e620000000c00 */
[C---:B---3--:R-:W-:Y:S01]  /*1b10*/  ISETP.NE.AND P1, PT, R8.reuse, 0x2, PT ;  /* 0x000000020800780c */ /* 0x048fe20003f25270 */
[----:B------:R2:W-:Y:S06]  /*1b20*/  MEMBAR.ALL.CTA ;  /* 0x0000000000007992 */ /* 0x0005ec0000008000 */
[----:B--2---:R-:W2:Y:S01]  /*1b30*/  FENCE.VIEW.ASYNC.S ;  /* 0x00000000000073c6 */ /* 0x004ea20000000000 */
[----:B------:R-:W-:Y:S01]  /*1b40*/  SEL R8, R8, RZ, P1 ;  /* 0x000000ff08087207 */ /* 0x000fe20000800000 */
[----:B--2---:R2:W-:Y:S01]  /*1b50*/  SYNCS.ARRIVE.TRANS64.ART0 RZ, [R3+URZ+0xb0], R0 ;  /* 0x0000b00003ff79a7 */ /* 0x0045e200085000ff */
[----:B-1----:R-:W-:-:S02]  /*1b60*/  ISETP.NE.AND P0, PT, R7, 0x1, PT ;  /* 0x000000010700780c */ /* 0x002fc40003f05270 */
[----:B------:R-:W-:Y:S02]  /*1b70*/  R2UR UR5, R4 ;  /* 0x00000000040572ca */ /* 0x000fe400000e0000 */
[----:B------:R-:W-:Y:S02]  /*1b80*/  R2UR UR11, R5 ;  /* 0x00000000050b72ca */ /* 0x000fe400000e0000 */
[----:B------:R-:W-:Y:S02]  /*1b90*/  R2UR UR28, R6 ;  /* 0x00000000061c72ca */ /* 0x000fe400000e0000 */
[----:B--2---:R-:W-:-:S04]  /*1ba0*/  SEL R3, RZ, 0x1, P1 ;  /* 0x00000001ff037807 */ /* 0x004fc80000800000 */
[----:B------:R-:W-:Y:S01]  /*1bb0*/  LOP3.LUT R2, R2, R3, RZ, 0x3c, !PT ;  /* 0x0000000302027212 */ /* 0x000fe200078e3cff */
[----:B------:R-:W-:Y:S08]  /*1bc0*/  @!P0 BRA `(.L_x_34) ;  /* 0xfffffff800888947 */ /* 0x000ff0000383ffff */
.L_x_28:
[----:B------:R-:W-:Y:S02]  /*1bd0*/  UIADD3 UR4, UPT, UPT, UR35, 0x2, URZ ;  /* 0x0000000223047890 */ /* 0x000fe4000fffe0ff */
[----:B------:R-:W-:-:S04]  /*1be0*/  UISETP.NE.AND UP0, UPT, UR35, 0x7, UPT ;  /* 0x000000072300788c */ /* 0x000fc8000bf05270 */
[----:B------:R-:W-:-:S04]  /*1bf0*/  USEL UR4, UR4, 0x1, UP0 ;  /* 0x0000000104047887 */ /* 0x000fc80008000000 */
[----:B-1----:R-:W-:Y:S02]  /*1c00*/  UIADD3 UR6, UPT, UPT, UR4, 0x1, URZ ;  /* 0x0000000104067890 */ /* 0x002fe4000fffe0ff */
[----:B------:R-:W-:-:S04]  /*1c10*/  UISETP.NE.AND UP1, UPT, UR4, 0x8, UPT ;  /* 0x000000080400788c */ /* 0x000fc8000bf25270 */
[----:B------:R-:W-:Y:S02]  /*1c20*/  USEL UR6, UR6, 0x1, UP1 ;  /* 0x0000000106067887 */ /* 0x000fe40008800000 */
[----:B------:R-:W-:Y:S02]  /*1c30*/  UISETP.EQ.XOR UP1, UPT, UR35, 0x7, !UP1 ;  /* 0x000000072300788c */ /* 0x000fe4000cf22a70 */
[----:B------:R-:W-:Y:S02]  /*1c40*/  UIADD3 UR5, UPT, UPT, UR6, 0x1, URZ ;  /* 0x0000000106057890 */ /* 0x000fe4000fffe0ff */
[----:B------:R-:W-:Y:S02]  /*1c50*/  UISETP.NE.AND UP0, UPT, UR6, 0x8, UPT ;  /* 0x000000080600788c */ /* 0x000fe4000bf05270 */
[----:B------:R-:W-:Y:S02]  /*1c60*/  UISETP.EQ.XOR UP1, UPT, UR6, 0x8, UP1 ;  /* 0x000000080600788c */ /* 0x000fe40008f22a70 */
[----:B------:R-:W-:-:S04]  /*1c70*/  USEL UR5, UR5, 0x1, UP0 ;  /* 0x0000000105057887 */ /* 0x000fc80008000000 */
        /* <DEDUP_REMOVED lines=12> */
[----:B------:R-:W-:Y:S02]  /*1d40*/  UISETP.EQ.XOR UP1, UPT, UR5, 0x8, UP1 ;  /* 0x000000080500788c */ /* 0x000fe40008f22a70 */
[----:B------:R-:W-:Y:S02]  /*1d50*/  UISETP.NE.AND UP0, UPT, UR5, 0x8, UPT ;  /* 0x000000080500788c */ /* 0x000fe4000bf05270 */
[----:B------:R-:W-:Y:S02]  /*1d60*/  USEL UR4, URZ, 0x1, !UP1 ;  /* 0x00000001ff047887 */ /* 0x000fe4000c800000 */
[----:B------:R-:W-:Y:S02]  /*1d70*/  USEL UR5, UR5, URZ, UP0 ;  /* 0x000000ff05057287 */ /* 0x000fe40008000000 */
[----:B------:R-:W-:Y:S02]  /*1d80*/  ULOP3.LUT UR4, UR36, UR4, URZ, 0x3c, !UPT ;  /* 0x0000000424047292 */ /* 0x000fe4000f8e3cff */
[----:B------:R-:W-:-:S02]  /*1d90*/  ULEA UR5, UR5, UR34, 0x3 ;  /* 0x0000002205057291 */ /* 0x000fc4000f8e18ff */
[----:B------:R-:W-:Y:S02]  /*1da0*/  USHF.L.U32 UR4, UR4, 0x1f, URZ ;  /* 0x0000001f04047899 */ /* 0x000fe400080006ff */
[----:B------:R-:W-:-:S04]  /*1db0*/  UISETP.NE.AND UP0, UPT, UR23, URZ, UPT ;  /* 0x000000ff1700728c */ /* 0x000fc8000bf05270 */
[----:B------:R-:W-:-:S04]  /*1dc0*/  MOV R0, UR4 ;  /* 0x0000000400007c02 */ /* 0x000fc80008000f00 */
[----:B------:R-:W1:Y:S02]  /*1dd0*/  SYNCS.PHASECHK.TRANS64.TRYWAIT P0, [UR5+0x40], R0 ;  /* 0x00004000ff0075a7 */ /* 0x000e640008001105 */
[----:B-1----:R-:W-:Y:S05]  /*1de0*/  @!P0 BRA `(.L_x_35) ;  /* 0x0000003800bc8947 */ /* 0x002fea0003800000 */
.L_x_98:
[----:B------:R-:W-:Y:S05]  /*1df0*/  BRA.U UP0, `(.L_x_26) ;  /* 0x00000001000c7547 */ /* 0x000fea000b800000 */
[----:B------:R-:W-:-:S13]  /*1e00*/  ELECT P0, URZ, PT ;  /* 0x0000000000ff782f */ /* 0x000fda0003800000 */
[----:B-1----:R-:W-:-:S04]  /*1e10*/  @P0 MOV R0, 0xc800 ;  /* 0x0000c80000000802 */ /* 0x002fc80000000f00 */
[----:B------:R3:W-:Y:S03]  /*1e20*/  @P0 SYNCS.ARRIVE.TRANS64 RZ, [UR5], R0 ;  /* 0x00000000ffff09a7 */ /* 0x0007e60008000005 */
.L_x_26:
[----:B------:R-:W-:-:S13]  /*1e30*/  ISETP.NE.AND P0, PT, R126, 0x4, PT ;  /* 0x000000047e00780c */ /* 0x000fda0003f05270 */
[----:B------:R-:W-:Y:S05]  /*1e40*/  @P0 BRA `(.L_x_36) ;  /* 0x0000000c00440947 */ /* 0x000fea0003800000 */
[----:B------:R-:W4:Y:S01]  /*1e50*/  S2UR UR12, SR_CgaCtaId ;  /* 0x00000000000c79c3 */ /* 0x000f220000008800 */
[----:B------:R-:W-:Y:S01]  /*1e60*/  NOP ;  /* 0x0000000000007918 */ /* 0x000fe20000000000 */
[----:B------:R-:W-:Y:S02]  /*1e70*/  UMOV UR4, 0x400 ;  /* 0x0000040000047882 */ /* 0x000fe40000000000 */
[----:B----4-:R-:W-:-:S04]  /*1e80*/  ULEA UR12, UR12, UR4, 0x18 ;  /* 0x000000040c0c7291 */ /* 0x010fc8000f8ec0ff */
[----:B------:R-:W-:Y:S06]  /*1e90*/  BAR.SYNC.DEFER_BLOCKING 0x3, 0xa0 ;  /* 0x00c2800000007b1d */ /* 0x000fec0000010000 */
[----:B-1-3--:R-:W1:Y:S01]  /*1ea0*/  LDS R0, [UR12+0xc8] ;  /* 0x0000c80cff007984 */ /* 0x00ae620008000800 */
[----:B------:R-:W3:Y:S02]  /*1eb0*/  SYNCS.PHASECHK.TRANS64.TRYWAIT P0, [UR12+0xa0], RZ ;  /* 0x0000a0ffff0075a7 */ /* 0x000ee4000800110c */
[----:B-1-3--:R-:W-:Y:S05]  /*1ec0*/  @!P0 BRA `(.L_x_37) ;  /* 0x0000003800a48947 */ /* 0x00afea0003800000 */
.L_x_100:
[----:B--2---:R-:W2:Y:S01]  /*1ed0*/  LDS R3, [UR12+0x3841c] ;  /* 0x03841c0cff037984 */ /* 0x004ea20008000800 */
[----:B-1----:R-:W-:Y:S01]  /*1ee0*/  IMAD.MOV.U32 R2, RZ, RZ, 0x1 ;  /* 0x00000001ff027424 */ /* 0x002fe200078e00ff */
[----:B------:R-:W-:Y:S01]  /*1ef0*/  R2UR UR35, R0 ;  /* 0x00000000002372ca */ /* 0x000fe200000e0000 */
[----:B------:R-:W-:Y:S01]  /*1f00*/  UMOV UR33, 0x1 ;  /* 0x0000000100217882 */ /* 0x000fe20000000000 */
[----:B------:R1:W-:Y:S06]  /*1f10*/  MEMBAR.ALL.CTA ;  /* 0x0000000000007992 */ /* 0x0003ec0000008000 */
[----:B-1----:R-:W1:Y:S01]  /*1f20*/  FENCE.VIEW.ASYNC.S ;  /* 0x00000000000073c6 */ /* 0x002e620000000000 */
[----:B------:R-:W-:Y:S01]  /*1f30*/  UMOV UR34, 0x1 ;  /* 0x0000000100227882 */ /* 0x000fe20000000000 */
[----:B------:R-:W-:Y:S01]  /*1f40*/  IMAD.MOV.U32 R0, RZ, RZ, 0x1 ;  /* 0x00000001ff007424 */ /* 0x000fe200078e00ff */
[----:B-1----:R1:W-:Y:S01]  /*1f50*/  SYNCS.ARRIVE.TRANS64.ART0 RZ, [UR12+0xb0], R2 ;  /* 0x0000b002ffff79a7 */ /* 0x0023e2000850000c */
[----:B--2---:R-:W-:-:S13]  /*1f60*/  ISETP.NE.AND P0, PT, R3, 0x1, PT ;  /* 0x000000010300780c */ /* 0x004fda0003f05270 */
[----:B-1----:R-:W-:Y:S05]  /*1f70*/  @P0 BRA `(.L_x_38) ;  /* 0x0000000800b00947 */ /* 0x002fea0003800000 */
[----:B------:R-:W-:Y:S01]  /*1f80*/  UIADD3 UR10, UPT, UPT, UR35, 0x100, URZ ;  /* 0x00000100230a7890 */ /* 0x000fe2000fffe0ff */
[----:B------:R-:W-:Y:S01]  /*1f90*/  HFMA2 R5, -RZ, RZ, 0, 5.9604644775390625e-08 ;  /* 0x00000001ff057431 */ /* 0x000fe200000001ff */
[----:B------:R-:W-:Y:S01]  /*1fa0*/  UIADD3 UR8, UPT, UPT, UR35, 0x40000100, URZ ;  /* 0x4000010023087890 */ /* 0x000fe2000fffe0ff */
[----:B------:R-:W-:Y:S01]  /*1fb0*/  MOV R4, RZ ;  /* 0x000000ff00047202 */ /* 0x000fe20000000f00 */
[----:B------:R-:W-:Y:S02]  /*1fc0*/  UIADD3 UR6, UPT, UPT, UR35, -0x7fffff00, URZ ;  /* 0x8000010023067890 */ /* 0x000fe4000fffe0ff */
[----:B------:R-:W-:Y:S02]  /*1fd0*/  UIADD3 UR4, UPT, UPT, UR35, -0x3fffff00, URZ ;  /* 0xc000010023047890 */ /* 0x000fe4000fffe0ff */
[----:B------:R-:W-:Y:S02]  /*1fe0*/  UIADD3 UR11, UPT, UPT, UR35, 0x110, URZ ;  /* 0x00000110230b7890 */ /* 0x000fe4000fffe0ff */
[----:B------:R-:W-:Y:S01]  /*1ff0*/  USHF.R.U32.HI UR32, URZ, 0x1, UR10 ;  /* 0x00000001ff207899 */ /* 0x000fe2000801160a */
[----:B------:R-:W-:Y:S01]  /*2000*/  UMOV UR36, 0x10a02000 ;  /* 0x10a0200000247882 */ /* 0x000fe20000000000 */
[----:B------:R-:W-:-:S02]  /*2010*/  UIADD3 UR9, UPT, UPT, UR35, 0x40000110, URZ ;  /* 0x4000011023097890 */ /* 0x000fc4000fffe0ff */
[----:B------:R-:W-:Y:S02]  /*2020*/  UIADD3 UR7, UPT, UPT, UR35, -0x7ffffef0, URZ ;  /* 0x8000011023077890 */ /* 0x000fe4000fffe0ff */
[----:B------:R-:W-:Y:S02]  /*2030*/  UIADD3 UR5, UPT, UPT, UR35, -0x3ffffef0, URZ ;  /* 0xc000011023057890 */ /* 0x000fe4000fffe0ff */
[----:B------:R-:W-:Y:S02]  /*2040*/  USHF.R.U32.HI UR28, URZ, 0x1, UR8 ;  /* 0x00000001ff1c7899 */ /* 0x000fe40008011608 */
[----:B------:R-:W-:Y:S02]  /*2050*/  USHF.R.U32.HI UR25, URZ, 0x1, UR6 ;  /* 0x00000001ff197899 */ /* 0x000fe40008011606 */
[----:B------:R-:W-:Y:S02]  /*2060*/  USHF.R.U32.HI UR16, URZ, 0x1, UR4 ;  /* 0x00000001ff107899 */ /* 0x000fe40008011604 */
[----:B------:R-:W-:-:S02]  /*2070*/  UIADD3 UR18, UPT, UPT, UR12, 0x37400, URZ ;  /* 0x000374000c127890 */ /* 0x000fc4000fffe0ff */
[----:B------:R-:W-:Y:S02]  /*2080*/  UIADD3 UR19, UPT, UPT, UR12, 0x36400, URZ ;  /* 0x000364000c137890 */ /* 0x000fe4000fffe0ff */
[----:B------:R-:W-:Y:S02]  /*2090*/  UIADD3 UR20, UPT, UPT, UR12, 0x6400, URZ ;  /* 0x000064000c147890 */ /* 0x000fe4000fffe0ff */
[----:B------:R-:W-:Y:S02]  /*20a0*/  UIADD3 UR24, UPT, UPT, UR12, 0x26400, URZ ;  /* 0x000264000c187890 */ /* 0x000fe4000fffe0ff */
[----:B------:R-:W-:Y:S02]  /*20b0*/  ULOP3.LUT UR37, UR15, 0x1, URZ, 0x3c, !UPT ;  /* 0x000000010f257892 */ /* 0x000fe4000f8e3cff */
[----:B------:R-:W-:Y:S02]  /*20c0*/  USEL UR34, URZ, 0x4000, UP6 ;  /* 0x00004000ff227887 */ /* 0x000fe4000b000000 */
[----:B------:R-:W-:-:S02]  /*20d0*/  USHF.R.U32.HI UR29, URZ, 0x1a, UR11 ;  /* 0x0000001aff1d7899 */ /* 0x000fc4000801160b */
[----:B------:R-:W-:Y:S02]  /*20e0*/  USEL UR36, UR36, 0x10a00000, !UP5 ;  /* 0x10a0000024247887 */ /* 0x000fe4000e800000 */
[----:B------:R-:W-:Y:S02]  /*20f0*/  ULOP3.LUT UR32, UR32, 0x60000000, URZ, 0xc0, !UPT ;  /* 0x6000000020207892 */ /* 0x000fe4000f8ec0ff */
[----:B------:R-:W-:Y:S02]  /*2100*/  USHF.R.U32.HI UR27, URZ, 0x1a, UR9 ;  /* 0x0000001aff1b7899 */ /* 0x000fe40008011609 */
[----:B------:R-:W-:Y:S02]  /*2110*/  USHF.R.U32.HI UR17, URZ, 0x1a, UR7 ;  /* 0x0000001aff117899 */ /* 0x000fe40008011607 */
[----:B------:R-:W-:Y:S02]  /*2120*/  USHF.R.U32.HI UR13, URZ, 0x1a, UR5 ;  /* 0x0000001aff0d7899 */ /* 0x000fe40008011605 */
[----:B------:R-:W-:-:S02]  /*2130*/  ULOP3.LUT UR28, UR28, 0x60000000, URZ, 0xc0, !UPT ;  /* 0x600000001c1c7892 */ /* 0x000fc4000f8ec0ff */
[----:B------:R-:W-:Y:S02]  /*2140*/  ULOP3.LUT UR25, UR25, 0x60000000, URZ, 0xc0, !UPT ;  /* 0x6000000019197892 */ /* 0x000fe4000f8ec0ff */
[----:B------:R-:W-:Y:S02]  /*2150*/  ULOP3.LUT UR16, UR16, 0x60000000, URZ, 0xc0, !UPT ;  /* 0x6000000010107892 */ /* 0x000fe4000f8ec0ff */
[----:B------:R-:W-:Y:S02]  /*2160*/  USHF.L.U32 UR26, UR33, UR15, URZ ;  /* 0x0000000f211a7299 */ /* 0x000fe400080006ff */
[----:B------:R-:W-:Y:S02]  /*2170*/  USHF.R.U32.HI UR18, URZ, 0x4, UR18 ;  /* 0x00000004ff127899 */ /* 0x000fe40008011612 */
[----:B------:R-:W-:Y:S02]  /*2180*/  USHF.R.U32.HI UR19, URZ, 0x4, UR19 ;  /* 0x00000004ff137899 */ /* 0x000fe40008011613 */
[----:B------:R-:W-:-:S02]  /*2190*/  USHF.R.U32.HI UR20, URZ, 0x4, UR20 ;  /* 0x00000004ff147899 */ /* 0x000fc40008011614 */
[----:B------:R-:W-:Y:S02]  /*21a0*/  USHF.R.U32.HI UR24, URZ, 0x4, UR24 ;  /* 0x00000004ff187899 */ /* 0x000fe40008011618 */
[----:B------:R-:W-:Y:S02]  /*21b0*/  USHF.L.U32 UR33, UR33, UR37, URZ ;  /* 0x0000002521217299 */ /* 0x000fe400080006ff */
[----:B------:R-:W-:Y:S02]  /*21c0*/  UIADD3 UR36, UPT, UPT, UR34, UR36, URZ ;  /* 0x0000002422247290 */ /* 0x000fe4000fffe0ff */
[----:B------:R-:W-:Y:S02]  /*21d0*/  ULOP3.LUT UR29, UR32, 0x30, UR29, 0xf8, !UPT ;  /* 0x00000030201d7892 */ /* 0x000fe4000f8ef81d */
[----:B------:R-:W-:Y:S02]  /*21e0*/  ULOP3.LUT UR27, UR28, 0x30, UR27, 0xf8, !UPT ;  /* 0x000000301c1b7892 */ /* 0x000fe4000f8ef81b */
[----:B------:R-:W-:-:S02]  /*21f0*/  ULOP3.LUT UR17, UR25, 0x30, UR17, 0xf8, !UPT ;  /* 0x0000003019117892 */ /* 0x000fc4000f8ef811 */
[----:B------:R-:W-:Y:S02]  /*2200*/  ULOP3.LUT UR13, UR16, 0x30, UR13, 0xf8, !UPT ;  /* 0x00000030100d7892 */ /* 0x000fe4000f8ef80d */
[----:B------:R-:W-:Y:S02]  /*2210*/  ULOP3.LUT UR18, UR18, 0x3fc0, URZ, 0xc0, !UPT ;  /* 0x00003fc012127892 */ /* 0x000fe4000f8ec0ff */
[----:B------:R-:W-:Y:S02]  /*2220*/  ULOP3.LUT UR19, UR19, 0x3fc0, URZ, 0xc0, !UPT ;  /* 0x00003fc013137892 */ /* 0x000fe4000f8ec0ff */
[----:B------:R-:W-:Y:S02]  /*2230*/  ULOP3.LUT UR20, UR20, 0x3fc0, URZ, 0xc0, !UPT ;  /* 0x00003fc014147892 */ /* 0x000fe4000f8ec0ff */
[----:B------:R-:W-:Y:S02]  /*2240*/  ULOP3.LUT UR24, UR24, 0x3fc0, URZ, 0xc0, !UPT ;  /* 0x00003fc018187892 */ /* 0x000fe4000f8ec0ff */
[----:B------:R-:W-:-:S02]  /*2250*/  ULOP3.LUT UR26, UR33, 0xffff, UR26, 0xc8, !UPT ;  /* 0x0000ffff211a7892 */ /* 0x000fc4000f8ec81a */
[----:B------:R-:W-:Y:S02]  /*2260*/  ULOP3.LUT UR43, UR29, UR36, URZ, 0xfc, !UPT ;  /* 0x000000241d2b7292 */ /* 0x000fe4000f8efcff */
[----:B------:R-:W-:Y:S02]  /*2270*/  ULOP3.LUT UR41, UR27, UR36, URZ, 0xfc, !UPT ;  /* 0x000000241b297292 */ /* 0x000fe4000f8efcff */
[----:B------:R-:W-:Y:S02]  /*2280*/  ULOP3.LUT UR39, UR17, UR36, URZ, 0xfc, !UPT ;  /* 0x0000002411277292 */ /* 0x000fe4000f8efcff */
[----:B------:R-:W-:Y:S02]  /*2290*/  ULOP3.LUT UR37, UR13, UR36, URZ, 0xfc, !UPT ;  /* 0x000000240d257292 */ /* 0x000fe4000f8efcff */
[----:B------:R-:W-:Y:S02]  /*22a0*/  UISETP.NE.AND UP0, UPT, UR23, URZ, UPT ;  /* 0x000000ff1700728c */ /* 0x000fe4000bf05270 */
[----:B------:R-:W-:-:S02]  /*22b0*/  ULOP3.LUT UR18, UR18, 0x10000, URZ, 0xfc, !UPT ;  /* 0x0001000012127892 */ /* 0x000fc4000f8efcff */
[----:B------:R-:W-:Y:S02]  /*22c0*/  ULOP3.LUT UR19, UR19, 0x10000, URZ, 0xfc, !UPT ;  /* 0x0001000013137892 */ /* 0x000fe4000f8efcff */
[----:B------:R-:W-:Y:S02]  /*22d0*/  ULOP3.LUT UR20, UR20, 0x10000, URZ, 0xfc, !UPT ;  /* 0x0001000014147892 */ /* 0x000fe4000f8efcff */
[----:B------:R-:W-:Y:S02]  /*22e0*/  ULOP3.LUT UR24, UR24, 0x10000, URZ, 0xfc, !UPT ;  /* 0x0001000018187892 */ /* 0x000fe4000f8efcff */
[----:B------:R-:W-:Y:S01]  /*22f0*/  UISETP.NE.AND UP1, UPT, UR23, URZ, UPT ;  /* 0x000000ff1700728c */ /* 0x000fe2000bf25270 */
[----:B------:R-:W-:Y:S01]  /*2300*/  UMOV UR34, 0x1 ;  /* 0x0000000100227882 */ /* 0x000fe20000000000 */
[----:B------:R-:W-:Y:S01]  /*2310*/  UMOV UR33, URZ ;  /* 0x000000ff00217c82 */ /* 0x000fe20008000000 */
[----:B------:R-:W-:Y:S01]  /*2320*/  UMOV UR32, URZ ;  /* 0x000000ff00207c82 */ /* 0x000fe20008000000 */
[----:B------:R-:W-:Y:S01]  /*2330*/  UMOV UR29, URZ ;  /* 0x000000ff001d7c82 */ /* 0x000fe20008000000 */
[----:B------:R-:W-:Y:S01]  /*2340*/  UMOV UR42, URZ ;  /* 0x000000ff002a7c82 */ /* 0x000fe20008000000 */
[----:B------:R-:W-:Y:S01]  /*2350*/  UMOV UR40, URZ ;  /* 0x000000ff00287c82 */ /* 0x000fe20008000000 */
[----:B------:R-:W-:Y:S01]  /*2360*/  UMOV UR38, URZ ;  /* 0x000000ff00267c82 */ /* 0x000fe20008000000 */
[----:B------:R-:W-:-:S05]  /*2370*/  UMOV UR36, URZ ;  /* 0x000000ff00247c82 */ /* 0x000fca0008000000 */
.L_x_47:
[----:B------:R-:W-:Y:S01]  /*2380*/  PLOP3.LUT P0, PT, PT, PT, UP0, 0x80, 0x8 ;  /* 0x000000000008781c */ /* 0x000fe20003f0f008 */
[----:B------:R-:W-:Y:S01]  /*2390*/  @!UP0 USHF.L.U32 UR16, UR32, 0x1f, URZ ;  /* 0x0000001f20108899 */ /* 0x000fe200080006ff */
[----:B----4-:R-:W-:Y:S01]  /*23a0*/  PLOP3.LUT P3, PT, PT, PT, PT, 0x80, 0x8 ;  /* 0x000000000008781c */ /* 0x010fe20003f6f070 */
[----:B------:R-:W-:Y:S01]  /*23b0*/  @!UP0 ULEA UR25, UR29, UR12, 0x3 ;  /* 0x0000000c1d198291 */ /* 0x000fe2000f8e18ff */
[----:B------:R-:W-:Y:S01]  /*23c0*/  PLOP3.LUT P2, PT, PT, PT, PT, 0x8, 0x80 ;  /* 0x000000000080781c */ /* 0x000fe20003f4e170 */
[----:B-1----:R-:W-:Y:S02]  /*23d0*/  @!UP0 USHF.L.U32 UR13, UR34, 0x1f, URZ ;  /* 0x0000001f220d8899 */ /* 0x002fe400080006ff */
[----:B------:R-:W-:Y:S01]  /*23e0*/  ULEA UR17, UR33, UR12, 0x3 ;  /* 0x0000000c21117291 */ /* 0x000fe2000f8e18ff */
[----:B--2---:R-:W-:Y:S01]  /*23f0*/  IMAD.U32 R2, RZ, RZ, UR16 ;  /* 0x00000010ff027e24 */ /* 0x004fe2000f8e00ff */
[----:B------:R-:W-:Y:S02]  /*2400*/  ULEA UR16, UR33, UR35, 0x7 ;  /* 0x0000002321107291 */ /* 0x000fe4000f8e38ff */
[----:B------:R-:W-:Y:S01]  /*2410*/  IMAD.U32 R0, RZ, RZ, UR13 ;  /* 0x0000000dff007e24 */ /* 0x000fe2000f8e00ff */
[----:B------:R-:W-:-:S02]  /*2420*/  UPLOP3.LUT UP4, UPT, UPT, UPT, UPT, 0x40, 0x4 ;  /* 0x000000000004789c */ /* 0x000fc40003f8e870 */
[----:B------:R1:W2:Y:S02]  /*2430*/  @!P0 SYNCS.PHASECHK.TRANS64.TRYWAIT P3, [UR25], R2 ;  /* 0x00000002ff0085a7 */ /* 0x0002a40008061119 */
[----:B------:R-:W3:Y:S02]  /*2440*/  @!P0 SYNCS.PHASECHK.TRANS64.TRYWAIT P1, [UR17+0x90], R0 ;  /* 0x00009000ff0085a7 */ /* 0x000ee40008021111 */
[----:B---3--:R-:W-:-:S13]  /*2450*/  @!P0 PLOP3.LUT P2, PT, P1, PT, PT, 0x8, 0x80 ;  /* 0x000000000080881c */ /* 0x008fda0000f4e170 */
[----:B-12---:R-:W-:Y:S05]  /*2460*/  @!P2 BRA `(.L_x_39) ;  /* 0x000000000010a947 */ /* 0x006fea0003800000 */
[----:B------:R-:W-:-:S06]  /*2470*/  USHF.L.U32 UR13, UR34, 0x1f, URZ ;  /* 0x0000001f220d7899 */ /* 0x000fcc00080006ff */
[----:B------:R-:W-:-:S04]  /*2480*/  MOV R0, UR13 ;  /* 0x0000000d00007c02 */ /* 0x000fc80008000f00 */
[----:B------:R-:W1:Y:S02]  /*2490*/  SYNCS.PHASECHK.TRANS64.TRYWAIT P0, [UR17+0x90], R0 ;  /* 0x00009000ff0075a7 */ /* 0x000e640008001111 */
[----:B-1----:R-:W-:Y:S05]  /*24a0*/  @!P0 BRA `(.L_x_40) ;  /* 0x0000003400448947 */ /* 0x002fea0003800000 */
.L_x_39:
[----:B------:R-:W-:Y:S01]  /*24b0*/  UMOV UR28, URZ ;  /* 0x000000ff001c7c82 */ /* 0x000fe20008000000 */
.L_x_44:
[----:B--234-:R-:W-:Y:S05]  /*24c0*/  BRA.U UP0, `(.L_x_41) ;  /* 0x0000000100947547 */ /* 0x01cfea000b800000 */
[----:B------:R-:W-:Y:S02]  /*24d0*/  USHF.L.U32 UR25, UR29, 0x5, URZ ;  /* 0x000000051d197899 */ /* 0x000fe400080006ff */
[----:B------:R-:W-:Y:S02]  /*24e0*/  ULEA UR46, UR29, UR24, 0x9 ;  /* 0x000000181d2e7291 */ /* 0x000fe4000f8e48ff */
[----:B------:R-:W-:Y:S02]  /*24f0*/  ULEA UR44, UR29, UR20, 0xa ;  /* 0x000000141d2c7291 */ /* 0x000fe4000f8e50ff */
[----:B------:R-:W-:Y:S02]  /*2500*/  ULEA UR13, UR29, UR12, 0x3 ;  /* 0x0000000c1d0d7291 */ /* 0x000fe4000f8e18ff */
[----:B------:R-:W-:Y:S02]  /*2510*/  UIADD3 UR48, UPT, UPT, UR25, UR19, URZ ;  /* 0x0000001319307290 */ /* 0x000fe4000fffe0ff */
[----:B------:R-:W-:Y:S02]  /*2520*/  UIADD3 UR62, UPT, UPT, UR25, UR18, URZ ;  /* 0x00000012193e7290 */ /* 0x000fe4000fffe0ff */
[----:B------:R-:W-:Y:S02]  /*2530*/  UIADD3 UR60, UPT, UPT, UR46, 0x2, URZ ;  /* 0x000000022e3c7890 */ /* 0x000fe4000fffe0ff */
[----:B------:R-:W-:Y:S02]  /*2540*/  UIADD3 UR58, UPT, UPT, UR44, 0x2, URZ ;  /* 0x000000022c3a7890 */ /* 0x000fe4000fffe0ff */
[----:B------:R-:W-:Y:S02]  /*2550*/  UIADD3 UR56, UPT, UPT, UR46, 0x4, URZ ;  /* 0x000000042e387890 */ /* 0x000fe4000fffe0ff */
[----:B------:R-:W-:Y:S02]  /*2560*/  UIADD3 UR54, UPT, UPT, UR44, 0x4, URZ ;  /* 0x000000042c367890 */ /* 0x000fe4000fffe0ff */
[----:B------:R-:W-:Y:S02]  /*2570*/  UIADD3 UR52, UPT, UPT, UR46, 0x6, URZ ;  /* 0x000000062e347890 */ /* 0x000fe4000fffe0ff */
[----:B------:R-:W-:Y:S02]  /*2580*/  UIADD3 UR50, UPT, UPT, UR44, 0x6, URZ ;  /* 0x000000062c327890 */ /* 0x000fe4000fffe0ff */
[----:B------:R-:W-:Y:S01]  /*2590*/  UIADD3 UR27, UPT, UPT, UR13, 0x40, URZ ;  /* 0x000000400d1b7890 */ /* 0x000fe2000fffe0ff */
[----:B------:R-:W-:Y:S01]  /*25a0*/  UMOV UR47, 0x40004040 ;  /* 0x40004040002f7882 */ /* 0x000fe20000000000 */
        /* <DEDUP_REMOVED lines=9> */
[----:B------:R-:W-:Y:S05]  /*2640*/  @P3 BRA `(.L_x_42) ;  /* 0x0000000000103947 */ /* 0x000fea0003800000 */
[----:B------:R-:W-:Y:S06]  /*2650*/  USHF.L.U32 UR25, UR32, 0x1f, URZ ;  /* 0x0000001f20197899 */ /* 0x000fec00080006ff */
[----:B-1----:R-:W-:Y:S04]  /*2660*/  MOV R0, UR25 ;  /* 0x0000001900007c02 */ /* 0x002fe80008000f00 */
[----:B------:R-:W1:Y:S02]  /*2670*/  SYNCS.PHASECHK.TRANS64.TRYWAIT P0, [UR13], R0 ;  /* 0x00000000ff0075a7 */ /* 0x000e64000800110d */
[----:B-1----:R-:W-:Y:S05]  /*2680*/  @!P0 BRA `(.L_x_43) ;  /* 0x0000003000ec8947 */ /* 0x002fea0003800000 */
.L_x_42:
[----:B------:R2:W-:Y:S01]  /*2690*/  UTCCP.T.S.2CTA.4x32dp128bit tmem[UR35+0x100], gdesc[UR48] ;  /* 0x00010030230079e7 */ /* 0x0005e20009300000 */
[----:B------:R2:W-:Y:S01]  /*26a0*/  UTCCP.T.S.2CTA.4x32dp128bit tmem[UR35+0x110], gdesc[UR62] ;  /* 0x0001103e230079e7 */ /* 0x0005e20009300000 */
[----:B------:R2:W-:Y:S01]  /*26b0*/  UTCQMMA.2CTA gdesc[UR44], gdesc[UR46], tmem[UR16], tmem[UR42], idesc[UR43], tmem[UR10], UP4 ;  /* 0x000a2a2e2c007dea */ /* 0x0005e2000a200310 */
[----:B------:R2:W-:Y:S01]  /*26c0*/  UTCQMMA.2CTA gdesc[UR58], gdesc[UR60], tmem[UR16], tmem[UR40], idesc[UR41], tmem[UR8], UPT ;  /* 0x0008283c3a007dea */ /* 0x0005e2000ba00310 */
[----:B------:R2:W-:Y:S01]  /*26d0*/  UTCQMMA.2CTA gdesc[UR54], gdesc[UR56], tmem[UR16], tmem[UR38], idesc[UR39], tmem[UR6], UPT ;  /* 0x0006263836007dea */ /* 0x0005e2000ba00310 */
[----:B------:R-:W-:Y:S01]  /*26e0*/  UPLOP3.LUT UP4, UPT, UPT, UPT, UPT, 0x80, 0x8 ;  /* 0x000000000008789c */ /* 0x000fe20003f8f070 */
[----:B------:R2:W-:Y:S01]  /*26f0*/  UTCQMMA.2CTA gdesc[UR50], gdesc[UR52], tmem[UR16], tmem[UR36], idesc[UR37], tmem[UR4], UPT ;  /* 0x0004243432007dea */ /* 0x0005e2000ba00310 */
[----:B------:R2:W-:Y:S01]  /*2700*/  UTCBAR.2CTA.MULTICAST [UR27], URZ, UR26 ;  /* 0x000000ff1b0073e9 */ /* 0x0005e2000820081a */
[----:B------:R-:W-:Y:S02]  /*2710*/  NOP ;  /* 0x0000000000007918 */ /* 0x000fe40000000000 */
.L_x_41:
[----:B------:R-:W-:Y:S01]  /*2720*/  UIADD3 UR29, UPT, UPT, UR29, 0x1, URZ ;  /* 0x000000011d1d7890 */ /* 0x000fe2000fffe0ff */
[----:B------:R-:W-:Y:S01]  /*2730*/  PLOP3.LUT P3, PT, PT, PT, PT, 0x80, 0x8 ;  /* 0x000000000008781c */ /* 0x000fe20003f6f070 */
[----:B------:R-:W-:Y:S02]  /*2740*/  UISETP.GT.U32.AND UP3, UPT, UR28, 0x1e, UPT ;  /* 0x0000001e1c00788c */ /* 0x000fe4000bf64070 */
[----:B------:R-:W-:Y:S02]  /*2750*/  UISETP.NE.AND UP2, UPT, UR29, 0x8, UPT ;  /* 0x000000081d00788c */ /* 0x000fe4000bf45270 */
[----:B------:R-:W-:Y:S02]  /*2760*/  UISETP.NE.OR UP3, UPT, UR23, URZ, UP3 ;  /* 0x000000ff1700728c */ /* 0x000fe40009f65670 */
[----:B------:R-:W-:Y:S02]  /*2770*/  USEL UR13, URZ, 0x1, UP2 ;  /* 0x00000001ff0d7887 */ /* 0x000fe40009000000 */
[----:B------:R-:W-:Y:S02]  /*2780*/  USEL UR29, UR29, URZ, UP2 ;  /* 0x000000ff1d1d7287 */ /* 0x000fe40009000000 */
[----:B------:R-:W-:Y:S01]  /*2790*/  ULOP3.LUT UR32, UR32, UR13, URZ, 0x3c, !UPT ;  /* 0x0000000d20207292 */ /* 0x000fe2000f8e3cff */
[----:B------:R-:W-:Y:S01]  /*27a0*/  PLOP3.LUT P0, PT, PT, PT, UP3, 0x80, 0x8 ;  /* 0x000000000008781c */ /* 0x000fe20003f0f038 */
[----:B------:R-:W-:Y:S03]  /*27b0*/  UIADD3 UR28, UPT, UPT, UR28, 0x1, URZ ;  /* 0x000000011c1c7890 */ /* 0x000fe6000fffe0ff */
[----:B------:R-:W-:Y:S02]  /*27c0*/  @!UP3 USHF.L.U32 UR13, UR32, 0x1f, URZ ;  /* 0x0000001f200db899 */ /* 0x000fe400080006ff */
[----:B------:R-:W-:Y:S02]  /*27d0*/  @!UP3 ULEA UR25, UR29, UR12, 0x3 ;  /* 0x0000000c1d19b291 */ /* 0x000fe4000f8e18ff */
[----:B------:R-:W-:Y:S02]  /*27e0*/  UISETP.NE.AND UP2, UPT, UR28, 0x20, UPT ;  /* 0x000000201c00788c */ /* 0x000fe4000bf45270 */
[----:B-1----:R-:W-:Y:S05]  /*27f0*/  IMAD.U32 R0, RZ, RZ, UR13 ;  /* 0x0000000dff007e24 */ /* 0x002fea000f8e00ff */
[----:B------:R3:W4:Y:S02]  /*2800*/  @!P0 SYNCS.PHASECHK.TRANS64.TRYWAIT P3, [UR25], R0 ;  /* 0x00000000ff0085a7 */ /* 0x0007240008061119 */
[----:B------:R-:W-:Y:S05]  /*2810*/  BRA.U UP2, `(.L_x_44) ;  /* 0xfffffffd02287547 */ /* 0x000fea000b83ffff */
[----:B------:R-:W-:Y:S01]  /*2820*/  UIADD3 UR33, UPT, UPT, UR33, 0x1, URZ ;  /* 0x0000000121217890 */ /* 0x000fe2000fffe0ff */
[----:B------:R-:W-:Y:S01]  /*2830*/  PLOP3.LUT P0, PT, PT, PT, UP1, 0x80, 0x8 ;  /* 0x000000000008781c */ /* 0x000fe20003f0f018 */
[----:B------:R-:W-:Y:S01]  /*2840*/  IMAD.U32 R3, R4, -0x80000000, RZ ;  /* 0x8000000004037824 */ /* 0x000fe200078e00ff */
[----:B------:R-:W-:Y:S01]  /*2850*/  LEA R2, R5, UR12, 0x3 ;  /* 0x0000000c05027c11 */ /* 0x000fe2000f8e18ff */
[----:B------:R-:W-:-:S04]  /*2860*/  UISETP.NE.AND UP2, UPT, UR33, 0x2, UPT ;  /* 0x000000022100788c */ /* 0x000fc8000bf45270 */
[----:B------:R-:W-:Y:S02]  /*2870*/  USEL UR13, URZ, 0x1, UP2 ;  /* 0x00000001ff0d7887 */ /* 0x000fe40009000000 */
[----:B------:R-:W-:Y:S02]  /*2880*/  USEL UR33, UR33, URZ, UP2 ;  /* 0x000000ff21217287 */ /* 0x000fe40009000000 */
[----:B------:R-:W-:Y:S02]  /*2890*/  ULOP3.LUT UR34, UR34, UR13, URZ, 0x3c, !UPT ;  /* 0x0000000d22227292 */ /* 0x000fe4000f8e3cff */
[----:B--2---:R-:W-:Y:S02]  /*28a0*/  @!UP1 ULEA UR16, UR33, UR12, 0x3 ;  /* 0x0000000c21109291 */ /* 0x004fe4000f8e18ff */
[----:B------:R-:W-:-:S06]  /*28b0*/  @!UP1 USHF.L.U32 UR13, UR34, 0x1f, URZ ;  /* 0x0000001f220d9899 */ /* 0x000fcc00080006ff */
[----:B---3--:R-:W-:Y:S01]  /*28c0*/  IMAD.U32 R0, RZ, RZ, UR13 ;  /* 0x0000000dff007e24 */ /* 0x008fe2000f8e00ff */
[----:B------:R-:W-:Y:S06]  /*28d0*/  BRA.U UP1, `(.L_x_45) ;  /* 0x0000000101107547 */ /* 0x000fec000b800000 */
[----:B------:R-:W-:Y:S01]  /*28e0*/  UIADD3 UR17, UPT, UPT, UR17, 0x80, URZ ;  /* 0x0000008011117890 */ /* 0x000fe2000fffe0ff */
[----:B------:R-:W-:-:S08]  /*28f0*/  UMOV UR13, 0x3 ;  /* 0x00000003000d7882 */ /* 0x000fd00000000000 */
[----:B------:R1:W-:Y:S01]  /*2900*/  UTCBAR.2CTA.MULTICAST [UR17], URZ, UR13 ;  /* 0x000000ff110073e9 */ /* 0x0003e2000820080d */
[----:B------:R-:W-:Y:S02]  /*2910*/  NOP ;  /* 0x0000000000007918 */ /* 0x000fe40000000000 */
.L_x_45:
[----:B------:R2:W-:Y:S01]  /*2920*/  @!P0 SYNCS.PHASECHK.TRANS64.TRYWAIT PT, [UR16+0x90], R0 ;  /* 0x00009000ff0085a7 */ /* 0x0005e200080e1110 */
[----:B------:R-:W3:Y:S02]  /*2930*/  SYNCS.PHASECHK.TRANS64.TRYWAIT P0, [R2+URZ+0xa0], R3 ;  /* 0x0000a003020075a7 */ /* 0x000ee400080011ff */
[----:B--23--:R-:W-:Y:S05]  /*2940*/  @!P0 BRA `(.L_x_46) ;  /* 0x00000030005c8947 */ /* 0x00cfea0003800000 */
.L_x_104:
[C---:B------:R-:W-:Y:S01]  /*2950*/  LEA R0, R5.reuse, UR12, 0x4 ;  /* 0x0000000c05007c11 */ /* 0x040fe2000f8e20ff */
[----:B------:R-:W-:Y:S02]  /*2960*/  VIADD R5, R5, 0x1 ;  /* 0x0000000105057836 */ /* 0x000fe40000000000 */
[----:B------:R-:W-:-:S03]  /*2970*/  IMAD.MOV.U32 R3, RZ, RZ, 0x1 ;  /* 0x00000001ff037424 */ /* 0x000fc600078e00ff */
[----:B------:R-:W3:Y:S01]  /*2980*/  LDS R0, [R0+0x3841c] ;  /* 0x03841c0000007984 */ /* 0x000ee20000000800 */
[C---:B------:R-:W-:Y:S01]  /*2990*/  ISETP.NE.AND P1, PT, R5.reuse, 0x2, PT ;  /* 0x000000020500780c */ /* 0x040fe20003f25270 */
[----:B------:R5:W-:Y:S06]  /*29a0*/  MEMBAR.ALL.CTA ;  /* 0x0000000000007992 */ /* 0x000bec0000008000 */
[----:B-----5:R-:W5:Y:S01]  /*29b0*/  FENCE.VIEW.ASYNC.S ;  /* 0x00000000000073c6 */ /* 0x020f620000000000 */
[----:B------:R-:W-:Y:S01]  /*29c0*/  SEL R5, R5, RZ, P1 ;  /* 0x000000ff05057207 */ /* 0x000fe20000800000 */
[----:B-----5:R5:W-:Y:S01]  /*29d0*/  SYNCS.ARRIVE.TRANS64.ART0 RZ, [R2+URZ+0xb0], R3 ;  /* 0x0000b00302ff79a7 */ /* 0x020be200085000ff */
[----:B---3--:R-:W-:-:S02]  /*29e0*/  ISETP.NE.AND P0, PT, R0, 0x1, PT ;  /* 0x000000010000780c */ /* 0x008fc40003f05270 */
[----:B-----5:R-:W-:-:S04]  /*29f0*/  SEL R3, RZ, 0x1, P1 ;  /* 0x00000001ff037807 */ /* 0x020fc80000800000 */
[----:B------:R-:W-:-:S07]  /*2a00*/  LOP3.LUT R4, R4, R3, RZ, 0x3c, !PT ;  /* 0x0000000304047212 */ /* 0x000fce00078e3cff */
[----:B------:R-:W-:Y:S05]  /*2a10*/  @!P0 BRA `(.L_x_47) ;  /* 0xfffffff800588947 */ /* 0x000fea000383ffff */
[----:B------:R-:W-:-:S06]  /*2a20*/  UIADD3 UR33, UPT, UPT, UR33, 0x1, URZ ;  /* 0x0000000121217890 */ /* 0x000fcc000fffe0ff */
[----:B------:R-:W-:Y:S02]  /*2a30*/  MOV R0, UR33 ;  /* 0x0000002100007c02 */ /* 0x000fe40008000f00 */
.L_x_38:
[----:B------:R-:W-:-:S09]  /*2a40*/  UISETP.NE.AND UP0, UPT, UR15, URZ, UPT ;  /* 0x000000ff0f00728c */ /* 0x000fd2000bf05270 */
[----:B------:R-:W-:Y:S05]  /*2a50*/  BRA.U UP0, `(.L_x_48) ;  /* 0x0000000100787547 */ /* 0x000fea000b800000 */
[----:B------:R-:W-:-:S04]  /*2a60*/  ISETP.NE.AND P0, PT, R0, 0x2, PT ;  /* 0x000000020000780c */ /* 0x000fc80003f05270 */
[----:B--2---:R-:W-:Y:S02]  /*2a70*/  SEL R2, RZ, 0x1, P0 ;  /* 0x00000001ff027807 */ /* 0x004fe40000000000 */
[----:B------:R-:W-:Y:S02]  /*2a80*/  SEL R0, R0, RZ, P0 ;  /* 0x000000ff00007207 */ /* 0x000fe40000000000 */
[----:B------:R-:W-:Y:S02]  /*2a90*/  LOP3.LUT R2, R2, UR34, RZ, 0x3c, !PT ;  /* 0x0000002202027c12 */ /* 0x000fe4000f8e3cff */
[----:B------:R-:W-:-:S03]  /*2aa0*/  LEA R0, R0, UR12, 0x3 ;  /* 0x0000000c00007c11 */ /* 0x000fc6000f8e18ff */
[----:B------:R-:W-:-:S04]  /*2ab0*/  IMAD.U32 R2, R2, -0x80000000, RZ ;  /* 0x8000000002027824 */ /* 0x000fc800078e00ff */
[----:B------:R-:W-:-:S04]  /*2ac0*/  IMAD.MOV.U32 R3, RZ, RZ, R2 ;  /* 0x000000ffff037224 */ /* 0x000fc800078e0002 */
[----:B------:R2:W3:Y:S03]  /*2ad0*/  SYNCS.PHASECHK.TRANS64.TRYWAIT P0, [R0+URZ+0x90], R3 ;  /* 0x00009003000075a7 */ /* 0x0004e600080011ff */
[----:B---3--:R-:W-:Y:S05]  /*2ae0*/  @!P0 NANOSLEEP.SYNCS 0x989680 ;  /* 0x009896800000895d */ /* 0x008fea0003900000 */
[----:B------:R-:W3:Y:S02]  /*2af0*/  @!P0 SYNCS.PHASECHK.TRANS64 P0, [R0+URZ+0x90], R3 ;  /* 0x00009003000085a7 */ /* 0x000ee400080010ff */
[----:B---3--:R-:W-:Y:S05]  /*2b00*/  @P0 BRA `(.L_x_48) ;  /* 0x00000000004c0947 */ /* 0x008fea0003800000 */
.L_x_49:
[----:B---3--:R3:W1:Y:S02]  /*2b10*/  SYNCS.PHASECHK.TRANS64.TRYWAIT P0, [R0+URZ+0x90], R3 ;  /* 0x00009003000075a7 */ /* 0x00866400080011ff */
[----:B-1----:R-:W-:Y:S05]  /*2b20*/  @!P0 NANOSLEEP.SYNCS 0x989680 ;  /* 0x009896800000895d */ /* 0x002fea0003900000 */
[----:B------:R-:W1:Y:S02]  /*2b30*/  @!P0 SYNCS.PHASECHK.TRANS64 P0, [R0+URZ+0x90], R3 ;  /* 0x00009003000085a7 */ /* 0x000e6400080010ff */
[----:B-1----:R-:W-:Y:S05]  /*2b40*/  @!P0 BRA `(.L_x_49) ;  /* 0xfffffffc00f08947 */ /* 0x002fea000383ffff */
[----:B------:R-:W-:Y:S05]  /*2b50*/  BRA `(.L_x_48) ;  /* 0x0000000000387947 */ /* 0x000fea0003800000 */
.L_x_36:
[----:B------:R-:W-:-:S13]  /*2b60*/  ISETP.NE.AND P0, PT, R126, RZ, PT ;  /* 0x000000ff7e00720c */ /* 0x000fda0003f05270 */
[----:B------:R-:W-:Y:S05]  /*2b70*/  @P0 BRA `(.L_x_50) ;  /* 0x00000000002c0947 */ /* 0x000fea0003800000 */
[----:B------:R-:W4:Y:S01]  /*2b80*/  S2UR UR5, SR_CgaCtaId ;  /* 0x00000000000579c3 */ /* 0x000f220000008800 */
[----:B-1----:R-:W-:Y:S01]  /*2b90*/  UMOV UR6, 0x400 ;  /* 0x0000040000067882 */ /* 0x002fe20000000000 */
[----:B------:R-:W-:Y:S01]  /*2ba0*/  UMOV UR4, 0x20 ;  /* 0x0000002000047882 */ /* 0x000fe20000000000 */
[----:B------:R-:W-:Y:S01]  /*2bb0*/  ELECT P0, URZ, PT ;  /* 0x0000000000ff782f */ /* 0x000fe20003800000 */
[----:B----4-:R-:W-:Y:S02]  /*2bc0*/  ULEA UR5, UR5, UR6, 0x18 ;  /* 0x0000000605057291 */ /* 0x010fe4000f8ec0ff */
[----:B------:R-:W-:-:S04]  /*2bd0*/  UIADD3 UR6, UPT, UPT, -UR4, 0x100000, URZ ;  /* 0x0010000004067890 */ /* 0x000fc8000fffe1ff */
[----:B------:R-:W-:Y:S02]  /*2be0*/  USHF.L.U32 UR7, UR6, 0xb, URZ ;  /* 0x0000000b06077899 */ /* 0x000fe400080006ff */
[----:B------:R-:W-:Y:S01]  /*2bf0*/  USHF.L.U32 UR6, UR6, 0x1, URZ ;  /* 0x0000000106067899 */ /* 0x000fe200080006ff */
[----:B------:R-:W1:Y:S11]  /*2c00*/  FENCE.VIEW.ASYNC.S ;  /* 0x00000000000073c6 */ /* 0x000e760000000000 */
[----:B-1----:R4:W1:Y:S02]  /*2c10*/  SYNCS.EXCH.64 URZ, [UR5+0xc0], UR6 ;  /* 0x0000c00605ff75b2 */ /* 0x0028640008000100 */
[----:B----4-:R-:W-:Y:S01]  /*2c20*/  NOP ;  /* 0x0000000000007918 */ /* 0x010fe20000000000 */
.L_x_50:
[----:B------:R-:W-:Y:S01]  /*2c30*/  NOP ;  /* 0x0000000000007918 */ /* 0x000fe20000000000 */
.L_x_48:
[C---:B------:R-:W-:Y:S02]  /*2c40*/  ISETP.NE.AND P0, PT, R126.reuse, RZ, PT ;  /* 0x000000ff7e00720c */ /* 0x040fe40003f05270 */
[----:B------:R-:W-:-:S11]  /*2c50*/  ISETP.GT.AND P1, PT, R126, 0x3, PT ;  /* 0x000000037e00780c */ /* 0x000fd60003f24270 */
[----:B------:R-:W-:Y:S05]  /*2c60*/  @P0 BRA `(.L_x_51) ;  /* 0x00000000002c0947 */ /* 0x000fea0003800000 */
[----:B------:R-:W5:Y:S01]  /*2c70*/  S2UR UR5, SR_CgaCtaId ;  /* 0x00000000000579c3 */ /* 0x000f620000008800 */
[----:B-1----:R-:W-:Y:S01]  /*2c80*/  UMOV UR6, 0x400 ;  /* 0x0000040000067882 */ /* 0x002fe20000000000 */
[----:B------:R-:W-:Y:S01]  /*2c90*/  UMOV UR4, 0x20 ;  /* 0x0000002000047882 */ /* 0x000fe20000000000 */
[----:B------:R-:W-:Y:S01]  /*2ca0*/  ELECT P2, URZ, PT ;  /* 0x0000000000ff782f */ /* 0x000fe20003840000 */
[----:B-----5:R-:W-:Y:S02]  /*2cb0*/  ULEA UR5, UR5, UR6, 0x18 ;  /* 0x0000000605057291 */ /* 0x020fe4000f8ec0ff */
[----:B------:R-:W-:-:S04]  /*2cc0*/  UIADD3 UR6, UPT, UPT, -UR4, 0x100000, URZ ;  /* 0x0010000004067890 */ /* 0x000fc8000fffe1ff */
[----:B------:R-:W-:Y:S02]  /*2cd0*/  USHF.L.U32 UR7, UR6, 0xb, URZ ;  /* 0x0000000b06077899 */ /* 0x000fe400080006ff */
[----:B------:R-:W-:Y:S01]  /*2ce0*/  USHF.L.U32 UR6, UR6, 0x1, URZ ;  /* 0x0000000106067899 */ /* 0x000fe200080006ff */
[----:B------:R-:W1:Y:S11]  /*2cf0*/  FENCE.VIEW.ASYNC.S ;  /* 0x00000000000073c6 */ /* 0x000e760000000000 */
[----:B-1----:R1:W3:Y:S01]  /*2d00*/  SYNCS.EXCH.64 URZ, [UR5+0xc0], UR6 ;  /* 0x0000c00605ff75b2 */ /* 0x0022e20008000100 */
[----:B------:R-:W-:Y:S01]  /*2d10*/  NOP ;  /* 0x0000000000007918 */ /* 0x000fe20000000000 */
.L_x_51:
[----:B------:R-:W-:Y:S01]  /*2d20*/  NOP ;  /* 0x0000000000007918 */ /* 0x000fe20000000000 */
[----:B------:R-:W-:Y:S01]  /*2d30*/  @P1 NOP ;  /* 0x0000000000001918 */ /* 0x000fe20000000000 */
[----:B------:R-:W-:Y:S05]  /*2d40*/  @P1 BRA `(.L_x_52) ;  /* 0x0000002800441947 */ /* 0x000fea0003800000 */
[----:B------:R-:W-:Y:S05]  /*2d50*/  @P0 BRA `(.L_x_53) ;  /* 0x00000000002c0947 */ /* 0x000fea0003800000 */
[----:B-1----:R-:W1:Y:S01]  /*2d60*/  S2UR UR5, SR_CgaCtaId ;  /* 0x00000000000579c3 */ /* 0x002e620000008800 */
[----:B------:R-:W-:Y:S01]  /*2d70*/  UMOV UR6, 0x400 ;  /* 0x0000040000067882 */ /* 0x000fe20000000000 */
[----:B------:R-:W-:Y:S01]  /*2d80*/  UMOV UR4, 0x20 ;  /* 0x0000002000047882 */ /* 0x000fe20000000000 */
[----:B------:R-:W-:Y:S01]  /*2d90*/  ELECT P1, URZ, PT ;  /* 0x0000000000ff782f */ /* 0x000fe20003820000 */
[----:B-1----:R-:W-:Y:S02]  /*2da0*/  ULEA UR5, UR5, UR6, 0x18 ;  /* 0x0000000605057291 */ /* 0x002fe4000f8ec0ff */
[----:B------:R-:W-:-:S04]  /*2db0*/  UIADD3 UR6, UPT, UPT, -UR4, 0x100000, URZ ;  /* 0x0010000004067890 */ /* 0x000fc8000fffe1ff */
[----:B------:R-:W-:Y:S02]  /*2dc0*/  USHF.L.U32 UR7, UR6, 0xb, URZ ;  /* 0x0000000b06077899 */ /* 0x000fe400080006ff */
[----:B------:R-:W-:Y:S01]  /*2dd0*/  USHF.L.U32 UR6, UR6, 0x1, URZ ;  /* 0x0000000106067899 */ /* 0x000fe200080006ff */
[----:B------:R-:W1:Y:S11]  /*2de0*/  FENCE.VIEW.ASYNC.S ;  /* 0x00000000000073c6 */ /* 0x000e760000000000 */
[----:B-1----:R1:W4:Y:S01]  /*2df0*/  SYNCS.EXCH.64 URZ, [UR5+0xc0], UR6 ;  /* 0x0000c00605ff75b2 */ /* 0x0023220008000100 */
[----:B------:R-:W-:Y:S01]  /*2e00*/  NOP ;  /* 0x0000000000007918 */ /* 0x000fe20000000000 */
.L_x_53:
[----:B------:R-:W-:Y:S01]  /*2e10*/  NOP ;  /* 0x0000000000007918 */ /* 0x000fe20000000000 */
[----:B------:R-:W-:Y:S05]  /*2e20*/  @P0 BRA `(.L_x_54) ;  /* 0x00000004008c0947 */ /* 0x000fea0003800000 */
[----:B------:R-:W5:Y:S01]  /*2e30*/  S2R R5, SR_CgaCtaId ;  /* 0x0000000000057919 */ /* 0x000f620000008800 */
[----:B-1-34-:R-:W-:Y:S01]  /*2e40*/  NOP ;  /* 0x0000000000007918 */ /* 0x01afe20000000000 */
[----:B--2---:R-:W-:Y:S02]  /*2e50*/  MOV R0, 0x40 ;  /* 0x0000004000007802 */ /* 0x004fe40000000f00 */
[----:B------:R-:W-:Y:S02]  /*2e60*/  MOV R4, 0x400 ;  /* 0x0000040000047802 */ /* 0x000fe40000000f00 */
[C---:B-----5:R-:W-:Y:S02]  /*2e70*/  LEA R0, R5.reuse, R0, 0x18 ;  /* 0x0000000005007211 */ /* 0x060fe400078ec0ff */
[----:B------:R-:W-:-:S04]  /*2e80*/  LEA R4, R5, R4, 0x18 ;  /* 0x0000000405047211 */ /* 0x000fc800078ec0ff */
[----:B------:R-:W1:Y:S02]  /*2e90*/  LDS.U8 R0, [R0] ;  /* 0x0000000000007984 */ /* 0x000e640000000000 */
[----:B-1----:R-:W-:-:S13]  /*2ea0*/  ISETP.NE.AND P0, PT, R0, RZ, PT ;  /* 0x000000ff0000720c */ /* 0x002fda0003f05270 */
[----:B------:R-:W-:Y:S05]  /*2eb0*/  @P0 BRA `(.L_x_55) ;  /* 0x0000000400500947 */ /* 0x000fea0003800000 */
[C---:B------:R-:W-:Y:S02]  /*2ec0*/  LOP3.LUT R0, R5.reuse, 0x1, RZ, 0xc0, !PT ;  /* 0x0000000105007812 */ /* 0x040fe400078ec0ff */
[----:B------:R-:W-:Y:S02]  /*2ed0*/  LOP3.LUT R10, R5, 0x1, RZ, 0x3c, !PT ;  /* 0x00000001050a7812 */ /* 0x000fe400078e3cff */
[----:B------:R-:W-:-:S13]  /*2ee0*/  ISETP.NE.U32.AND P1, PT, R0, 0x1, PT ;  /* 0x000000010000780c */ /* 0x000fda0003f25070 */
[----:B------:R-:W-:Y:S05]  /*2ef0*/  @!P1 BRA `(.L_x_56) ;  /* 0x0000000000c49947 */ /* 0x000fea0003800000 */
[----:B------:R-:W-:Y:S01]  /*2f00*/  ELECT P0, URZ, PT ;  /* 0x0000000000ff782f */ /* 0x000fe20003800000 */
[----:B------:R-:W-:-:S12]  /*2f10*/  BSSY B0, `(.L_x_56) ;  /* 0x000002f000007945 */ /* 0x000fd80003800000 */
[----:B------:R-:W-:Y:S05]  /*2f20*/  @!P0 BRA `(.L_x_57) ;  /* 0x0000000000b48947 */ /* 0x000fea0003800000 */
[----:B------:R-:W-:-:S05]  /*2f30*/  UMOV UR4, 0x10 ;  /* 0x0000001000047882 */ /* 0x000fca0000000000 */
[----:B------:R-:W-:Y:S04]  /*2f40*/  DEPBAR.LE SB1, 0x36 ;  /* 0x00009d800000791a */ /* 0x000fe80000000000 */
[----:B------:R-:W1:Y:S02]  /*2f50*/  UTCATOMSWS.2CTA.FIND_AND_SET.ALIGN UP0, UR4, UR4 ;  /* 0x00000004000475e3 */ /* 0x000e640008200800 */
[----:B-1----:R-:W-:Y:S01]  /*2f60*/  PLOP3.LUT P0, PT, PT, PT, UP0, 0x80, 0x8 ;  /* 0x000000000008781c */ /* 0x002fe20003f0f008 */
[----:B------:R-:W-:-:S03]  /*2f70*/  IMAD.U32 R13, RZ, RZ, UR4 ;  /* 0x00000004ff0d7e24 */ /* 0x000fc6000f8e00ff */
[----:B------:R-:W-:-:S04]  /*2f80*/  SEL R0, RZ, 0xffffffff, !P0 ;  /* 0xffffffffff007807 */ /* 0x000fc80004000000 */
[----:B------:R-:W-:-:S13]  /*2f90*/  ISETP.NE.AND P0, PT, R0, RZ, PT ;  /* 0x000000ff0000720c */ /* 0x000fda0003f05270 */
[----:B------:R-:W-:Y:S05]  /*2fa0*/  @P0 BRA `(.L_x_58) ;  /* 0x0000000000240947 */ /* 0x000fea0003800000 */
.L_x_59:
[----:B------:R-:W-:Y:S05]  /*2fb0*/  NANOSLEEP 0x64 ;  /* 0x000000640000795d */ /* 0x000fea0003800000 */
[----:B------:R-:W-:-:S05]  /*2fc0*/  UMOV UR4, 0x10 ;  /* 0x0000001000047882 */ /* 0x000fca0000000000 */
[----:B------:R-:W-:Y:S04]  /*2fd0*/  DEPBAR.LE SB1, 0x36 ;  /* 0x00009d800000791a */ /* 0x000fe80000000000 */
[----:B------:R-:W1:Y:S02]  /*2fe0*/  UTCATOMSWS.2CTA.FIND_AND_SET.ALIGN UP0, UR4, UR4 ;  /* 0x00000004000475e3 */ /* 0x000e640008200800 */
[----:B-1----:R-:W-:Y:S01]  /*2ff0*/  PLOP3.LUT P0, PT, PT, PT, UP0, 0x80, 0x8 ;  /* 0x000000000008781c */ /* 0x002fe20003f0f008 */
[----:B------:R-:W-:-:S03]  /*3000*/  IMAD.U32 R13, RZ, RZ, UR4 ;  /* 0x00000004ff0d7e24 */ /* 0x000fc6000f8e00ff */
[----:B------:R-:W-:-:S04]  /*3010*/  SEL R0, RZ, 0xffffffff, !P0 ;  /* 0xffffffffff007807 */ /* 0x000fc80004000000 */
[----:B------:R-:W-:-:S13]  /*3020*/  ISETP.NE.AND P0, PT, R0, RZ, PT ;  /* 0x000000ff0000720c */ /* 0x000fda0003f05270 */
[----:B------:R-:W-:Y:S05]  /*3030*/  @!P0 BRA `(.L_x_59) ;  /* 0xfffffffc00dc8947 */ /* 0x000fea000383ffff */
.L_x_58:
[----:B------:R-:W-:Y:S01]  /*3040*/  MOV R0, 0x60 ;  /* 0x0000006000007802 */ /* 0x000fe20000000f00 */
[----:B------:R-:W-:Y:S02]  /*3050*/  VIADD R7, R4, 0xc8 ;  /* 0x000000c804077836 */ /* 0x000fe40000000000 */
[----:B------:R-:W-:Y:S01]  /*3060*/  IMAD.MOV.U32 R8, RZ, RZ, 0x4 ;  /* 0x00000004ff087424 */ /* 0x000fe200078e00ff */
[----:B------:R-:W-:Y:S02]  /*3070*/  LEA R11, R5, R0, 0x18 ;  /* 0x00000000050b7211 */ /* 0x000fe400078ec0ff */
[----:B------:R-:W-:-:S03]  /*3080*/  MOV R0, 0x58 ;  /* 0x0000005800007802 */ /* 0x000fc60000000f00 */
[----:B------:R-:W1:Y:S01]  /*3090*/  LDS R14, [R11] ;  /* 0x000000000b0e7984 */ /* 0x000e620000000800 */
[----:B------:R-:W-:Y:S01]  /*30a0*/  LEA R3, R5, R0, 0x18 ;  /* 0x0000000005037211 */ /* 0x000fe200078ec0ff */
[----:B-1----:R-:W-:-:S04]  /*30b0*/  IMAD.U32 R14, R14, -0x80000000, RZ ;  /* 0x800000000e0e7824 */ /* 0x002fc800078e00ff */
[----:B------:R-:W1:Y:S02]  /*30c0*/  SYNCS.PHASECHK.TRANS64.TRYWAIT P0, [R3+URZ], R14 ;  /* 0x0000000e030075a7 */ /* 0x000e6400080011ff */
[----:B-1----:R-:W-:Y:S05]  /*30d0*/  @P0 BRA `(.L_x_60) ;  /* 0x0000000000080947 */ /* 0x002fea0003800000 */
[----:B------:R-:W1:Y:S02]  /*30e0*/  SYNCS.PHASECHK.TRANS64.TRYWAIT P0, [R3+URZ], R14 ;  /* 0x0000000e030075a7 */ /* 0x000e6400080011ff */
[----:B-1----:R-:W-:Y:S05]  /*30f0*/  @!P0 BRA `(.L_x_61) ;  /* 0x00000028008c8947 */ /* 0x002fea0003800000 */
.L_x_60:
[C---:B-1----:R-:W-:Y:S01]  /*3100*/  PRMT R3, R10.reuse, 0x654, R3 ;  /* 0x000006540a037816 */ /* 0x042fe20000000003 */
[C---:B------:R-:W-:Y:S01]  /*3110*/  IMAD.SHL.U32 R9, R13.reuse, 0x20, RZ ;  /* 0x000000200d097824 */ /* 0x040fe200078e00ff */
[----:B------:R-:W-:Y:S01]  /*3120*/  PRMT R2, R10, 0x654, R7 ;  /* 0x000006540a027816 */ /* 0x000fe20000000007 */
[----:B------:R-:W-:Y:S01]  /*3130*/  IMAD.MOV.U32 R6, RZ, RZ, 0xffff ;  /* 0x0000ffffff067424 */ /* 0x000fe200078e00ff */
[----:B------:R1:W-:Y:S01]  /*3140*/  SYNCS.ARRIVE.TRANS64.RED RZ, [R3+URZ], R8 ;  /* 0x0000000803ff79a7 */ /* 0x0003e200080004ff */
[----:B------:R-:W-:Y:S01]  /*3150*/  IMAD.MOV.U32 R0, RZ, RZ, 0x1 ;  /* 0x00000001ff007424 */ /* 0x000fe200078e00ff */
[----:B------:R2:W-:Y:S01]  /*3160*/  STS [R4+0xc8], R9 ;  /* 0x0000c80904007388 */ /* 0x0005e20000000800 */
[----:B------:R-:W-:Y:S01]  /*3170*/  VIADD R7, R13, 0x10 ;  /* 0x000000100d077836 */ /* 0x000fe20000000000 */
[----:B------:R-:W-:Y:S02]  /*3180*/  SHF.L.U32 R6, R6, R13, RZ ;  /* 0x0000000d06067219 */ /* 0x000fe400000006ff */
[----:B------:R2:W-:Y:S02]  /*3190*/  STAS [R2.64], R13 ;  /* 0x0000000d02007dbd */ /* 0x0005e4000c0008ff */
[----:B------:R-:W-:-:S04]  /*31a0*/  SHF.L.U32 R7, R0, R7, RZ ;  /* 0x0000000700077219 */ /* 0x000fc800000006ff */
[----:B------:R-:W-:Y:S02]  /*31b0*/  LOP3.LUT R6, R7, R6, RZ, 0xfc, !PT ;  /* 0x0000000607067212 */ /* 0x000fe400078efcff */
[----:B-1----:R-:W-:-:S04]  /*31c0*/  MOV R8, 0x50 ;  /* 0x0000005000087802 */ /* 0x002fc80000000f00 */
[----:B------:R-:W-:-:S05]  /*31d0*/  LEA R7, R5, R8, 0x18 ;  /* 0x0000000805077211 */ /* 0x000fca00078ec0ff */
[----:B------:R2:W-:Y:S04]  /*31e0*/  ATOMS.OR RZ, [R7], R6 ;  /* 0x0000000607ff738c */ /* 0x0005e80003000000 */
[----:B------:R2:W-:Y:S02]  /*31f0*/  ATOMS.XOR RZ, [R11], R0 ;  /* 0x000000000bff738c */ /* 0x0005e40003800000 */
.L_x_57:
[----:B------:R-:W-:Y:S05]  /*3200*/  BSYNC B0 ;  /* 0x0000000000007941 */ /* 0x000fea0003800000 */
.L_x_56:
[----:B------:R-:W-:Y:S05]  /*3210*/  @P1 BRA `(.L_x_62) ;  /* 0x0000000000881947 */ /* 0x000fea0003800000 */
[----:B------:R-:W-:Y:S05]  /*3220*/  WARPSYNC.ALL ;  /* 0x0000000000007948 */ /* 0x000fea0003800000 */
[----:B------:R-:W-:Y:S01]  /*3230*/  NOP ;  /* 0x0000000000007918 */ /* 0x000fe20000000000 */
[----:B------:R-:W-:-:S13]  /*3240*/  ELECT P0, URZ, PT ;  /* 0x0000000000ff782f */ /* 0x000fda0003800000 */
[----:B------:R-:W-:Y:S05]  /*3250*/  @!P0 BRA `(.L_x_62) ;  /* 0x0000000000788947 */ /* 0x000fea0003800000 */
[----:B--2---:R-:W-:Y:S02]  /*3260*/  MOV R0, 0x60 ;  /* 0x0000006000007802 */ /* 0x004fe40000000f00 */
[----:B------:R-:W-:Y:S02]  /*3270*/  MOV R2, 0x58 ;  /* 0x0000005800027802 */ /* 0x000fe40000000f00 */
[C---:B------:R-:W-:Y:S02]  /*3280*/  LEA R7, R5.reuse, R0, 0x18 ;  /* 0x0000000005077211 */ /* 0x040fe400078ec0ff */
[----:B------:R-:W-:-:S03]  /*3290*/  LEA R3, R5, R2, 0x18 ;  /* 0x0000000205037211 */ /* 0x000fc600078ec0ff */
[----:B------:R-:W1:Y:S02]  /*32a0*/  LDS R0, [R7] ;  /* 0x0000000007007984 */ /* 0x000e640000000800 */
[----:B-1----:R-:W-:-:S04]  /*32b0*/  IMAD.U32 R8, R0, -0x80000000, RZ ;  /* 0x8000000000087824 */ /* 0x002fc800078e00ff */
[----:B------:R-:W1:Y:S02]  /*32c0*/  SYNCS.PHASECHK.TRANS64.TRYWAIT P0, [R3+URZ], R8 ;  /* 0x00000008030075a7 */ /* 0x000e6400080011ff */
[----:B-1----:R-:W-:Y:S05]  /*32d0*/  @P0 BRA `(.L_x_63) ;  /* 0x0000000000080947 */ /* 0x002fea0003800000 */
[----:B------:R-:W1:Y:S02]  /*32e0*/  SYNCS.PHASECHK.TRANS64.TRYWAIT P0, [R3+URZ], R8 ;  /* 0x00000008030075a7 */ /* 0x000e6400080011ff */
[----:B-1----:R-:W-:Y:S05]  /*32f0*/  @!P0 BRA `(.L_x_64) ;  /* 0x0000002800248947 */ /* 0x002fea0003800000 */
.L_x_63:
[----:B------:R-:W2:Y:S01]  /*3300*/  LDS R13, [R4+0xc8] ;  /* 0x0000c800040d7984 */ /* 0x000ea20000000800 */
[----:B------:R-:W-:Y:S01]  /*3310*/  IMAD.MOV.U32 R2, RZ, RZ, 0xffff ;  /* 0x0000ffffff027424 */ /* 0x000fe200078e00ff */
[----:B-1----:R-:W-:Y:S01]  /*3320*/  PRMT R3, R10, 0x654, R3 ;  /* 0x000006540a037816 */ /* 0x002fe20000000003 */
[----:B------:R-:W-:Y:S02]  /*3330*/  IMAD.MOV.U32 R0, RZ, RZ, 0x1 ;  /* 0x00000001ff007424 */ /* 0x000fe400078e00ff */
[C---:B--2---:R-:W-:Y:S01]  /*3340*/  IMAD.SHL.U32 R11, R13.reuse, 0x20, RZ ;  /* 0x000000200d0b7824 */ /* 0x044fe200078e00ff */
[----:B------:R-:W-:Y:S01]  /*3350*/  SHF.L.U32 R2, R2, R13, RZ ;  /* 0x0000000d02027219 */ /* 0x000fe200000006ff */
[----:B------:R-:W-:-:S03]  /*3360*/  VIADD R9, R13, 0x10 ;  /* 0x000000100d097836 */ /* 0x000fc60000000000 */
[----:B------:R1:W-:Y:S01]  /*3370*/  STS [R4+0xc8], R11 ;  /* 0x0000c80b04007388 */ /* 0x0003e20000000800 */
[----:B------:R-:W-:Y:S02]  /*3380*/  MOV R6, 0x50 ;  /* 0x0000005000067802 */ /* 0x000fe40000000f00 */
[----:B------:R-:W-:Y:S02]  /*3390*/  SHF.L.U32 R9, R0, R9, RZ ;  /* 0x0000000900097219 */ /* 0x000fe400000006ff */
[----:B------:R-:W-:Y:S02]  /*33a0*/  LEA R5, R5, R6, 0x18 ;  /* 0x0000000605057211 */ /* 0x000fe400078ec0ff */
[----:B------:R-:W-:-:S05]  /*33b0*/  LOP3.LUT R2, R9, R2, RZ, 0xfc, !PT ;  /* 0x0000000209027212 */ /* 0x000fca00078efcff */
[----:B------:R1:W-:Y:S01]  /*33c0*/  ATOMS.OR RZ, [R5], R2 ;  /* 0x0000000205ff738c */ /* 0x0003e20003000000 */
[----:B------:R1:W-:Y:S03]  /*33d0*/  SYNCS.ARRIVE.TRANS64.RED.A1T0 RZ, [R3+URZ], RZ ;  /* 0x000000ff03ff79a7 */ /* 0x0003e600081004ff */
[----:B------:R1:W-:Y:S01]  /*33e0*/  ATOMS.XOR RZ, [R7], R0 ;  /* 0x0000000007ff738c */ /* 0x0003e20003800000 */
[----:B------:R-:W-:Y:S05]  /*33f0*/  BRA `(.L_x_62) ;  /* 0x0000000000107947 */ /* 0x000fea0003800000 */
.L_x_55:
[----:B------:R-:W-:Y:S02]  /*3400*/  MOV R3, 0xffffffff ;  /* 0xffffffff00037802 */ /* 0x000fe40000000f00 */
[----:B------:R-:W-:-:S03]  /*3410*/  MOV R2, 0x3440 ;  /* 0x0000344000027802 */ /* 0x000fc60000000f00 */
[----:B------:R1:W-:Y:S04]  /*3420*/  STS [R4+0xc8], R3 ;  /* 0x0000c80304007388 */ /* 0x0003e80000000800 */
[----:B-1----:R-:W-:Y:S05]  /*3430*/  CALL.REL.NOINC `($__internal_1_$__cuda_sm10x_tcgen05_guardrail_trap_phase_invalid_during_alloc) ;  /* 0x0000002800507944 */ /* 0x002fea0003c00000 */
.L_x_62:
[----:B------:R-:W-:Y:S05]  /*3440*/  WARPSYNC.ALL ;  /* 0x0000000000007948 */ /* 0x000fea0003800000 */
[----:B------:R-:W-:Y:S01]  /*3450*/  NOP ;  /* 0x0000000000007918 */ /* 0x000fe20000000000 */
.L_x_54:
[----:B------:R-:W5:Y:S08]  /*3460*/  S2UR UR4, SR_CgaCtaId ;  /* 0x00000000000479c3 */ /* 0x000f700000008800 */
[----:B-1-34-:R-:W-:Y:S01]  /*3470*/  BAR.SYNC.DEFER_BLOCKING 0x3, 0xa0 ;  /* 0x00c2800000007b1d */ /* 0x01afe20000010000 */
[----:B------:R-:W-:Y:S01]  /*3480*/  MOV R87, 0x400 ;  /* 0x0000040000577802 */ /* 0x000fe20000000f00 */
[----:B-----5:R-:W-:-:S05]  /*3490*/  IMAD.U32 R86, RZ, RZ, UR4 ;  /* 0x00000004ff567e24 */ /* 0x020fca000f8e00ff */
[----:B------:R-:W-:-:S05]  /*34a0*/  LEA R87, R86, R87, 0x18 ;  /* 0x0000005756577211 */ /* 0x000fca00078ec0ff */
[----:B------:R1:W3:Y:S01]  /*34b0*/  LDS R125, [R87+0xc8] ;  /* 0x0000c800577d7984 */ /* 0x0002e20000000800 */
[----:B------:R-:W4:Y:S02]  /*34c0*/  SYNCS.PHASECHK.TRANS64.TRYWAIT P0, [R87+URZ+0xa0], RZ ;  /* 0x0000a0ff570075a7 */ /* 0x000f2400080011ff */
[----:B-1-34-:R-:W-:Y:S05]  /*34d0*/  @!P0 BRA `(.L_x_65) ;  /* 0x0000002400c48947 */ /* 0x01afea0003800000 */
.L_x_107:
[----:B------:R-:W3:Y:S01]  /*34e0*/  LDS.128 R88, [R87+0x38410] ;  /* 0x0384100057587984 */ /* 0x000ee20000000c00 */
[----:B--2---:R-:W-:Y:S01]  /*34f0*/  HFMA2 R0, -RZ, RZ, 0, 5.9604644775390625e-08 ;  /* 0x00000001ff007431 */ /* 0x004fe200000001ff */
[----:B------:R2:W-:Y:S06]  /*3500*/  MEMBAR.ALL.CTA ;  /* 0x0000000000007992 */ /* 0x0005ec0000008000 */
[----:B--2---:R-:W2:Y:S02]  /*3510*/  FENCE.VIEW.ASYNC.S ;  /* 0x00000000000073c6 */ /* 0x004ea40000000000 */
[----:B--2---:R2:W-:Y:S01]  /*3520*/  SYNCS.ARRIVE.TRANS64.ART0 RZ, [R87+URZ+0xb0], R0 ;  /* 0x0000b00057ff79a7 */ /* 0x0045e200085000ff */
[----:B---3--:R-:W-:-:S13]  /*3530*/  ISETP.NE.AND P0, PT, R91, 0x1, PT ;  /* 0x000000015b00780c */ /* 0x008fda0003f05270 */
[----:B--2---:R-:W-:Y:S05]  /*3540*/  @P0 BRA `(.L_x_66) ;  /* 0x0000001c000c0947 */ /* 0x004fea0003800000 */
[----:B------:R-:W-:Y:S01]  /*3550*/  IMAD.SHL.U32 R3, R106, 0x40, RZ ;  /* 0x000000406a037824 */ /* 0x000fe200078e00ff */
[----:B------:R-:W-:Y:S01]  /*3560*/  SHF.R.U32.HI R2, RZ, 0x5, R106 ;  /* 0x00000005ff027819 */ /* 0x000fe2000001166a */
[----:B------:R-:W2:Y:S01]  /*3570*/  S2R R105, SR_LANEID ;  /* 0x0000000000697919 */ /* 0x000ea20000000000 */
[C---:B------:R-:W-:Y:S01]  /*3580*/  ISETP.NE.AND P0, PT, R86.reuse, UR22, PT ;  /* 0x0000001656007c0c */ /* 0x040fe2000bf05270 */
[----:B------:R-:W3:Y:S01]  /*3590*/  S2UR UR7, SR_CgaCtaId ;  /* 0x00000000000779c3 */ /* 0x000ee20000008800 */
[----:B------:R-:W-:Y:S01]  /*35a0*/  LOP3.LUT R3, R3, 0x7c0, RZ, 0xc0, !PT ;  /* 0x000007c003037812 */ /* 0x000fe200078ec0ff */
[----:B------:R-:W-:Y:S01]  /*35b0*/  USHF.R.U32.HI UR5, URZ, 0x1, UR14 ;  /* 0x00000001ff057899 */ /* 0x000fe2000801160e */
[----:B------:R-:W-:Y:S01]  /*35c0*/  ISETP.LT.AND P0, PT, R86, RZ, P0 ;  /* 0x000000ff5600720c */ /* 0x000fe20000701270 */
[----:B------:R-:W-:Y:S01]  /*35d0*/  IMAD R124, R126, 0x4, R87 ;  /* 0x000000047e7c7824 */ /* 0x000fe200078e0257 */
[----:B------:R-:W-:Y:S01]  /*35e0*/  CS2R R108, SRZ ;  /* 0x00000000006c7805 */ /* 0x000fe2000001ff00 */
[----:B------:R-:W-:Y:S01]  /*35f0*/  IMAD R4, R2, 0x800, R3 ;  /* 0x0000080002047824 */ /* 0x000fe200078e0203 */
[----:B------:R-:W-:Y:S01]  /*3600*/  UIADD3 UR4, UPT, UPT, UR5, -0x1, URZ ;  /* 0xffffffff05047890 */ /* 0x000fe2000fffe0ff */
[----:B------:R-:W-:Y:S01]  /*3610*/  IMAD.SHL.U32 R3, R106, 0x80, RZ ;  /* 0x000000806a037824 */ /* 0x000fe200078e00ff */
[----:B------:R-:W4:Y:S01]  /*3620*/  LDCU.64 UR8, c[0x0][0x348] ;  /* 0x00006900ff0877ac */ /* 0x000f220008000a00 */
[----:B------:R-:W-:-:S02]  /*3630*/  IMAD.IADD R5, R87, 0x1, R4 ;  /* 0x0000000157057824 */ /* 0x000fc400078e0204 */
[----:B------:R-:W-:Y:S01]  /*3640*/  IMAD.MOV.U32 R110, RZ, RZ, 0x1 ;  /* 0x00000001ff6e7424 */ /* 0x000fe200078e00ff */
[----:B------:R-:W-:Y:S01]  /*3650*/  LOP3.LUT R3, R3, 0xf80, RZ, 0xc0, !PT ;  /* 0x00000f8003037812 */ /* 0x000fe200078ec0ff */
[C---:B------:R-:W-:Y:S02]  /*3660*/  VIADD R4, R5.reuse, 0x4430 ;  /* 0x0000443005047836 */ /* 0x040fe40000000000 */
[----:B------:R-:W-:Y:S02]  /*3670*/  VIADD R7, R5, 0x4420 ;  /* 0x0000442005077836 */ /* 0x000fe40000000000 */
[----:B------:R-:W-:Y:S01]  /*3680*/  IMAD R6, R2, 0x1000, R3 ;  /* 0x0000100002067824 */ /* 0x000fe200078e0203 */
[----:B------:R-:W-:Y:S01]  /*3690*/  SHF.R.U32.HI R123, RZ, 0x3, R4 ;  /* 0x00000003ff7b7819 */ /* 0x000fe20000011604 */
[----:B------:R-:W-:Y:S01]  /*36a0*/  IMAD.U32 R104, RZ, RZ, UR4 ;  /* 0x00000004ff687e24 */ /* 0x000fe2000f8e00ff */
[----:B------:R-:W-:Y:S01]  /*36b0*/  SHF.R.U32.HI R122, RZ, 0x3, R7 ;  /* 0x00000003ff7a7819 */ /* 0x000fe20000011607 */
[----:B------:R-:W-:Y:S01]  /*36c0*/  IMAD.IADD R3, R87, 0x1, R6 ;  /* 0x0000000157037824 */ /* 0x000fe200078e0206 */
[----:B------:R-:W-:Y:S01]  /*36d0*/  LOP3.LUT R123, R4, 0x30, R123, 0x78, !PT ;  /* 0x00000030047b7812 */ /* 0x000fe200078e787b */
[----:B------:R-:W-:Y:S01]  /*36e0*/  VIADD R6, R5, 0x4410 ;  /* 0x0000441005067836 */ /* 0x000fe20000000000 */
[----:B------:R-:W-:Y:S01]  /*36f0*/  LOP3.LUT R122, R7, 0x30, R122, 0x78, !PT ;  /* 0x00000030077a7812 */ /* 0x000fe200078e787a */
[----:B------:R-:W-:-:S02]  /*3700*/  VIADD R5, R5, 0x4400 ;  /* 0x0000440005057836 */ /* 0x000fc40000000000 */
[C---:B------:R-:W-:Y:S01]  /*3710*/  VIADD R4, R3.reuse, 0x430 ;  /* 0x0000043003047836 */ /* 0x040fe20000000000 */
[----:B------:R-:W-:Y:S01]  /*3720*/  SHF.R.U32.HI R121, RZ, 0x3, R6 ;  /* 0x00000003ff797819 */ /* 0x000fe20000011606 */
[----:B------:R-:W-:Y:S01]  /*3730*/  VIADD R7, R3, 0x420 ;  /* 0x0000042003077836 */ /* 0x000fe20000000000 */
[----:B------:R-:W-:Y:S01]  /*3740*/  SHF.R.U32.HI R120, RZ, 0x3, R5 ;  /* 0x00000003ff787819 */ /* 0x000fe20000011605 */
[----:B------:R-:W-:Y:S01]  /*3750*/  @!P0 IMAD R104, RZ, RZ, UR5 ;  /* 0x00000005ff688e24 */ /* 0x000fe2000f8e02ff */
[----:B------:R-:W-:Y:S01]  /*3760*/  SHF.R.U32.HI R119, RZ, 0x3, R4 ;  /* 0x00000003ff777819 */ /* 0x000fe20000011604 */
[----:B------:R-:W-:Y:S01]  /*3770*/  IMAD.MOV.U32 R107, RZ, RZ, RZ ;  /* 0x000000ffff6b7224 */ /* 0x000fe200078e00ff */
[----:B------:R-:W-:Y:S01]  /*3780*/  LOP3.LUT R120, R5, 0x30, R120, 0x78, !PT ;  /* 0x0000003005787812 */ /* 0x000fe200078e7878 */
[C---:B------:R-:W-:Y:S01]  /*3790*/  VIADD R5, R3.reuse, 0x400 ;  /* 0x0000040003057836 */ /* 0x040fe20000000000 */
[----:B------:R-:W-:Y:S01]  /*37a0*/  LOP3.LUT R119, R4, 0x70, R119, 0x78, !PT ;  /* 0x0000007004777812 */ /* 0x000fe200078e7877 */
[C---:B------:R-:W-:Y:S01]  /*37b0*/  VIADD R4, R3.reuse, 0x470 ;  /* 0x0000047003047836 */ /* 0x040fe20000000000 */
[----:B------:R-:W-:Y:S01]  /*37c0*/  LOP3.LUT R121, R6, 0x30, R121, 0x78, !PT ;  /* 0x0000003006797812 */ /* 0x000fe200078e7879 */
[----:B------:R-:W-:Y:S01]  /*37d0*/  VIADD R6, R3, 0x410 ;  /* 0x0000041003067836 */ /* 0x000fe20000000000 */
[----:B------:R-:W-:Y:S01]  /*37e0*/  SHF.R.U32.HI R116, RZ, 0x3, R5 ;  /* 0x00000003ff747819 */ /* 0x000fe20000011605 */
[----:B------:R-:W-:Y:S01]  /*37f0*/  IMAD R111, R2, 0x200000, R125 ;  /* 0x00200000026f7824 */ /* 0x000fe200078e027d */
[----:B------:R-:W-:Y:S01]  /*3800*/  SHF.R.U32.HI R115, RZ, 0x3, R4 ;  /* 0x00000003ff737819 */ /* 0x000fe20000011604 */
[----:B------:R-:W-:Y:S01]  /*3810*/  IMAD.IADD R104, R104, 0x1, R104 ;  /* 0x0000000168687824 */ /* 0x000fe200078e0268 */
[----:B------:R-:W-:Y:S01]  /*3820*/  LOP3.LUT R116, R5, 0x70, R116, 0x78, !PT ;  /* 0x0000007005747812 */ /* 0x000fe200078e7874 */
[C---:B------:R-:W-:Y:S01]  /*3830*/  VIADD R5, R3.reuse, 0x460 ;  /* 0x0000046003057836 */ /* 0x040fe20000000000 */
[----:B------:R-:W-:Y:S01]  /*3840*/  LOP3.LUT R115, R4, 0x70, R115, 0x78, !PT ;  /* 0x0000007004737812 */ /* 0x000fe200078e7873 */
[C---:B------:R-:W-:Y:S01]  /*3850*/  VIADD R4, R3.reuse, 0x450 ;  /* 0x0000045003047836 */ /* 0x040fe20000000000 */
[----:B------:R-:W-:Y:S01]  /*3860*/  SHF.R.U32.HI R118, RZ, 0x3, R7 ;  /* 0x00000003ff767819 */ /* 0x000fe20000011607 */
[----:B------:R-:W-:Y:S01]  /*3870*/  VIADD R3, R3, 0x440 ;  /* 0x0000044003037836 */ /* 0x000fe20000000000 */
[----:B------:R-:W-:-:S02]  /*3880*/  SHF.R.U32.HI R117, RZ, 0x3, R6 ;  /* 0x00000003ff757819 */ /* 0x000fc40000011606 */
[----:B------:R-:W-:Y:S02]  /*3890*/  SHF.R.U32.HI R114, RZ, 0x3, R5 ;  /* 0x00000003ff727819 */ /* 0x000fe40000011605 */
[----:B------:R-:W-:Y:S02]  /*38a0*/  SHF.R.U32.HI R113, RZ, 0x3, R4 ;  /* 0x00000003ff717819 */ /* 0x000fe40000011604 */
[----:B------:R-:W-:Y:S02]  /*38b0*/  SHF.R.U32.HI R112, RZ, 0x3, R3 ;  /* 0x00000003ff707819 */ /* 0x000fe40000011603 */
[----:B------:R-:W-:Y:S02]  /*38c0*/  LOP3.LUT R118, R7, 0x70, R118, 0x78, !PT ;  /* 0x0000007007767812 */ /* 0x000fe400078e7876 */
[----:B------:R-:W-:Y:S02]  /*38d0*/  LOP3.LUT R117, R6, 0x70, R117, 0x78, !PT ;  /* 0x0000007006757812 */ /* 0x000fe400078e7875 */
[----:B------:R-:W-:-:S02]  /*38e0*/  LOP3.LUT R114, R5, 0x70, R114, 0x78, !PT ;  /* 0x0000007005727812 */ /* 0x000fc400078e7872 */
[----:B------:R-:W-:Y:S02]  /*38f0*/  LOP3.LUT R113, R4, 0x70, R113, 0x78, !PT ;  /* 0x0000007004717812 */ /* 0x000fe400078e7871 */
[----:B--234-:R-:W-:-:S07]  /*3900*/  LOP3.LUT R112, R3, 0x70, R112, 0x78, !PT ;  /* 0x0000007003707812 */ /* 0x01cfce00078e7870 */
.L_x_78:
[----:B------:R-:W2:Y:S01]  /*3910*/  LDC.64 R6, c[0x0][0x750] ;  /* 0x0001d400ff067b82 */ /* 0x000ea20000000a00 */
[----:B-1----:R-:W-:-:S05]  /*3920*/  IMAD.SHL.U32 R3, R88, 0x100, RZ ;  /* 0x0000010058037824 */ /* 0x002fca00078e00ff */
[----:B------:R-:W-:Y:S02]  /*3930*/  LEA.HI.SX32 R2, R3, R106, 0x1f ;  /* 0x0000006a03027211 */ /* 0x000fe400078ffaff */
[----:B------:R-:W3:Y:S01]  /*3940*/  LDC.64 R4, c[0x0][0x758] ;  /* 0x0001d600ff047b82 */ /* 0x000ee20000000a00 */
[----:B------:R-:W-:Y:S02]  /*3950*/  IMAD R129, R108, 0x8, R87 ;  /* 0x000000086c817824 */ /* 0x000fe400078e0257 */
[----:B--2---:R-:W-:-:S05]  /*3960*/  IMAD.WIDE R6, R90, 0x4, R6 ;  /* 0x000000045a067825 */ /* 0x004fca00078e0206 */
[----:B------:R2:W5:Y:S01]  /*3970*/  LDG.E R128, desc[UR30][R6.64] ;  /* 0x0000001e06807981 */ /* 0x000562000c1e1900 */
[----:B---3--:R-:W-:-:S04]  /*3980*/  IMAD.WIDE R8, R2, 0x4, R4 ;  /* 0x0000000402087825 */ /* 0x008fc800078e0204 */
[----:B------:R-:W-:Y:S01]  /*3990*/  IMAD.U32 R2, R107, -0x80000000, RZ ;  /* 0x800000006b027824 */ /* 0x000fe200078e00ff */
[----:B------:R2:W5:Y:S03]  /*39a0*/  LDG.E R127, desc[UR30][R8.64] ;  /* 0x0000001e087f7981 */ /* 0x000566000c1e1900 */
[----:B------:R-:W3:Y:S01]  /*39b0*/  SYNCS.PHASECHK.TRANS64.TRYWAIT P1, [R129+URZ+0x80], R2 ;  /* 0x00008002810075a7 */ /* 0x000ee200080211ff */
[----:B------:R-:W-:-:S04]  /*39c0*/  LEA.HI R4, R88, R88, RZ, 0x1 ;  /* 0x0000005858047211 */ /* 0x000fc800078f08ff */
[----:B------:R-:W-:-:S04]  /*39d0*/  LOP3.LUT R3, R4, 0xfffffffe, RZ, 0xc0, !PT ;  /* 0xfffffffe04037812 */ /* 0x000fc800078ec0ff */
[----:B------:R-:W-:-:S04]  /*39e0*/  ISETP.NE.AND P2, PT, R88, R3, PT ;  /* 0x000000035800720c */ /* 0x000fc80003f45270 */
[----:B------:R-:W-:Y:S02]  /*39f0*/  ISETP.LT.AND P2, PT, R88, RZ, P2 ;  /* 0x000000ff5800720c */ /* 0x000fe40001741270 */
[----:B------:R-:W-:Y:S02]  /*3a00*/  SHF.R.U32.HI R4, RZ, 0x1, R4 ;  /* 0x00000001ff047819 */ /* 0x000fe40000011604 */
[----:B------:R-:W-:-:S03]  /*3a10*/  PLOP3.LUT P0, PT, PT, PT, PT, 0x80, 0x8 ;  /* 0x000000000008781c */ /* 0x000fc60003f0f070 */
[----:B------:R-:W-:-:S06]  /*3a20*/  VIADD R130, R4, 0xffffffff ;  /* 0xffffffff04827836 */ /* 0x000fcc0000000000 */
[----:B------:R-:W-:Y:S01]  /*3a30*/  @!P2 IMAD.MOV R130, RZ, RZ, R4 ;  /* 0x000000ffff82a224 */ /* 0x000fe200078e0204 */
[----:B--23--:R-:W-:Y:S06]  /*3a40*/  @!P1 BRA `(.L_x_67) ;  /* 0x00000020007c9947 */ /* 0x00cfec0003800000 */
.L_x_109:
[----:B------:R-:W-:Y:S01]  /*3a50*/  HFMA2 R132, -RZ, RZ, 0, 0 ;  /* 0x00000000ff847431 */ /* 0x000fe200000001ff */
[----:B------:R-:W-:Y:S01]  /*3a60*/  ISETP.NE.AND P2, PT, R126, RZ, PT ;  /* 0x000000ff7e00720c */ /* 0x000fe20003f45270 */
[--C-:B------:R-:W-:Y:S01]  /*3a70*/  IMAD.MOV.U32 R103, RZ, RZ, R90.reuse ;  /* 0x000000ffff677224 */ /* 0x100fe200078e005a */
[----:B------:R-:W-:Y:S01]  /*3a80*/  SHF.R.S32.HI R102, RZ, 0x1f, R90 ;  /* 0x0000001fff667819 */ /* 0x000fe2000001145a */
[----:B------:R-:W-:Y:S01]  /*3a90*/  IMAD R88, R108, 0x80, R111 ;  /* 0x000000806c587824 */ /* 0x000fe200078e026f */
[----:B------:R-:W-:Y:S01]  /*3aa0*/  LEA R130, R130, UR21, 0x8 ;  /* 0x0000001582827c11 */ /* 0x000fe2000f8e40ff */
[----:B------:R-:W-:-:S08]  /*3ab0*/  IMAD.MOV.U32 R131, RZ, RZ, RZ ;  /* 0x000000ffff837224 */ /* 0x000fd000078e00ff */
.L_x_73:
[----:B------:R-:W-:Y:S01]  /*3ac0*/  IMAD.SHL.U32 R90, R132, 0x20, RZ ;  /* 0x00000020845a7824 */ /* 0x000fe200078e00ff */
[----:B------:R-:W-:Y:S05]  /*3ad0*/  WARPSYNC.ALL ;  /* 0x0000000000007948 */ /* 0x000fea0003800000 */
[----:B------:R-:W-:Y:S01]  /*3ae0*/  NOP ;  /* 0x0000000000007918 */ /* 0x000fe20000000000 */
[----:B------:R-:W-:Y:S01]  /*3af0*/  IMAD.IADD R2, R88, 0x1, R90 ;  /* 0x0000000158027824 */ /* 0x000fe200078e025a */
[----:B------:R-:W-:Y:S01]  /*3b00*/  BSSY.RECONVERGENT B0, `(.L_x_68) ;  /* 0x0000063000007945 */ /* 0x000fe20003800200 */
[----:B------:R-:W-:-:S03]  /*3b10*/  PLOP3.LUT P3, PT, P0, PT, PT, 0x80, 0x8 ;  /* 0x000000000008781c */ /* 0x000fc6000076f070 */
[----:B------:R-:W-:-:S13]  /*3b20*/  R2UR UR4, R2 ;  /* 0x00000000020472ca */ /* 0x000fda00000e0000 */
[----:B------:R-:W3:Y:S01]  /*3b30*/  LDTM.x32 R36, tmem[UR4+0x20] ;  /* 0x00002004002479ee */ /* 0x000ee200082c0000 */
[----:B------:R-:W-:-:S13]  /*3b40*/  R2UR UR4, R2 ;  /* 0x00000000020472ca */ /* 0x000fda00000e0000 */
[----:B-1----:R-:W4:Y:S01]  /*3b50*/  LDTM.x32 R4, tmem[UR4] ;  /* 0x00000004000479ee */ /* 0x002f2200082c0000 */
[-C--:B--23-5:R-:W-:Y:S02]  /*3b60*/  FMUL2 R2, R36.F32x2.HI_LO, R128.reuse.F32 ;  /* 0x000000802402724a */ /* 0x0acfe40001000000 */
[-C--:B------:R-:W-:Y:S02]  /*3b70*/  FMUL2 R36, R40.F32x2.HI_LO, R128.reuse.F32 ;  /* 0x000000802824724a */ /* 0x080fe40001000000 */
[-C--:B------:R-:W-:Y:S02]  /*3b80*/  FMUL2 R40, R44.F32x2.HI_LO, R128.reuse.F32 ;  /* 0x000000802c28724a */ /* 0x080fe40001000000 */
[-C--:B------:R-:W-:Y:S02]  /*3b90*/  FMUL2 R38, R38.F32x2.HI_LO, R128.reuse.F32 ;  /* 0x000000802626724a */ /* 0x080fe40001000000 */
[-C--:B------:R-:W-:Y:S02]  /*3ba0*/  FMUL2 R42, R42.F32x2.HI_LO, R128.reuse.F32 ;  /* 0x000000802a2a724a */ /* 0x080fe40001000000 */
[----:B------:R-:W-:-:S02]  /*3bb0*/  FMUL2 R44, R48.F32x2.HI_LO, R128.F32 ;  /* 0x00000080302c724a */ /* 0x000fc40001000000 */
[-C--:B------:R-:W-:Y:S02]  /*3bc0*/  FMUL2 R46, R46.F32x2.HI_LO, R128.reuse.F32 ;  /* 0x000000802e2e724a */ /* 0x080fe40001000000 */
        /* <DEDUP_REMOVED lines=9> */
[----:B----4-:R-:W-:Y:S01]  /*3c60*/  FMUL2 R70, R8.F32x2.HI_LO, R128.F32 ;  /* 0x000000800846724a */ /* 0x010fe20001000000 */
[----:B------:R-:W-:Y:S01]  /*3c70*/  F2FP.BF16.F32.PACK_AB R9, R39, R38 ;  /* 0x000000262709723e */ /* 0x000fe200000010ff */
[----:B------:R-:W-:Y:S01]  /*3c80*/  FMUL2 R72, R10.F32x2.HI_LO, R128.F32 ;  /* 0x000000800a48724a */ /* 0x000fe20001000000 */
        /* <DEDUP_REMOVED lines=29> */
[----:B------:R2:W-:Y:S01]  /*3e60*/  STS.128 [R112], R8 ;  /* 0x0000000870007388 */ /* 0x0005e20000000c00 */
[----:B------:R-:W-:-:S02]  /*3e70*/  F2FP.BF16.F32.PACK_AB R7, R73, R72 ;  /* 0x000000484907723e */ /* 0x000fc400000010ff */
[----:B------:R-:W-:Y:S01]  /*3e80*/  F2FP.BF16.F32.PACK_AB R6, R71, R70 ;  /* 0x000000464706723e */ /* 0x000fe200000010ff */
[----:B------:R3:W-:Y:S01]  /*3e90*/  STS.128 [R113], R12 ;  /* 0x0000000c71007388 */ /* 0x0007e20000000c00 */
[----:B------:R-:W-:Y:S02]  /*3ea0*/  F2FP.BF16.F32.PACK_AB R5, R69, R68 ;  /* 0x000000444505723e */ /* 0x000fe400000010ff */
[----:B------:R-:W-:Y:S01]  /*3eb0*/  F2FP.BF16.F32.PACK_AB R4, R65, R64 ;  /* 0x000000404104723e */ /* 0x000fe200000010ff */
[----:B------:R4:W-:Y:S04]  /*3ec0*/  STS.128 [R114], R16 ;  /* 0x0000001072007388 */ /* 0x0009e80000000c00 */
[----:B------:R1:W-:Y:S04]  /*3ed0*/  STS.128 [R115], R20 ;  /* 0x0000001473007388 */ /* 0x0003e80000000c00 */
[----:B------:R1:W-:Y:S01]  /*3ee0*/  STS.128 [R116], R4 ;  /* 0x0000000474007388 */ /* 0x0003e20000000c00 */
[----:B--2---:R-:W-:-:S02]  /*3ef0*/  F2FP.BF16.F32.PACK_AB R11, R81, R80 ;  /* 0x00000050510b723e */ /* 0x004fc400000010ff */
[----:B------:R-:W-:Y:S02]  /*3f00*/  F2FP.BF16.F32.PACK_AB R10, R79, R78 ;  /* 0x0000004e4f0a723e */ /* 0x000fe400000010ff */
[----:B------:R-:W-:Y:S02]  /*3f10*/  F2FP.BF16.F32.PACK_AB R9, R77, R76 ;  /* 0x0000004c4d09723e */ /* 0x000fe400000010ff */
[----:B------:R-:W-:Y:S02]  /*3f20*/  F2FP.BF16.F32.PACK_AB R8, R75, R74 ;  /* 0x0000004a4b08723e */ /* 0x000fe400000010ff */
[----:B---3--:R-:W-:Y:S02]  /*3f30*/  F2FP.BF16.F32.PACK_AB R15, R27, R26 ;  /* 0x0000001a1b0f723e */ /* 0x008fe400000010ff */
[----:B------:R-:W-:Y:S01]  /*3f40*/  F2FP.BF16.F32.PACK_AB R14, R25, R24 ;  /* 0x00000018190e723e */ /* 0x000fe200000010ff */
[----:B------:R1:W-:Y:S01]  /*3f50*/  STS.128 [R117], R8 ;  /* 0x0000000875007388 */ /* 0x0003e20000000c00 */
[----:B------:R-:W-:-:S02]  /*3f60*/  F2FP.BF16.F32.PACK_AB R13, R85, R84 ;  /* 0x00000054550d723e */ /* 0x000fc400000010ff */
[----:B------:R-:W-:Y:S02]  /*3f70*/  F2FP.BF16.F32.PACK_AB R12, R83, R82 ;  /* 0x00000052530c723e */ /* 0x000fe400000010ff */
[----:B----4-:R-:W-:Y:S02]  /*3f80*/  F2FP.BF16.F32.PACK_AB R19, R35, R34 ;  /* 0x000000222313723e */ /* 0x010fe400000010ff */
[----:B------:R-:W-:Y:S01]  /*3f90*/  F2FP.BF16.F32.PACK_AB R18, R33, R32 ;  /* 0x000000202112723e */ /* 0x000fe200000010ff */
[----:B------:R1:W-:Y:S01]  /*3fa0*/  STS.128 [R118], R12 ;  /* 0x0000000c76007388 */ /* 0x0003e20000000c00 */
[----:B------:R-:W-:Y:S02]  /*3fb0*/  F2FP.BF16.F32.PACK_AB R17, R31, R30 ;  /* 0x0000001e1f11723e */ /* 0x000fe400000010ff */
[----:B------:R-:W-:-:S05]  /*3fc0*/  F2FP.BF16.F32.PACK_AB R16, R29, R28 ;  /* 0x0000001c1d10723e */ /* 0x000fca00000010ff */
[----:B------:R1:W-:Y:S01]  /*3fd0*/  STS.128 [R119], R16 ;  /* 0x0000001077007388 */ /* 0x0003e20000000c00 */
[----:B------:R2:W-:Y:S06]  /*3fe0*/  MEMBAR.ALL.CTA ;  /* 0x0000000000007992 */ /* 0x0005ec0000008000 */
[----:B--2---:R-:W2:Y:S02]  /*3ff0*/  FENCE.VIEW.ASYNC.S ;  /* 0x00000000000073c6 */ /* 0x004ea40000000000 */
[----:B--2---:R-:W-:Y:S06]  /*4000*/  BAR.SYNC.DEFER_BLOCKING 0x2, 0x80 ;  /* 0x0082000000007b1d */ /* 0x004fec0000010000 */
[----:B------:R-:W-:Y:S05]  /*4010*/  @P2 BRA `(.L_x_69) ;  /* 0x0000000000442947 */ /* 0x000fea0003800000 */
[----:B------:R-:W-:Y:S01]  /*4020*/  UIADD3 UR10, UP0, UPT, UR8, 0x240, URZ ;  /* 0x00000240080a7890 */ /* 0x000fe2000ff1e0ff */
[----:B------:R-:W-:Y:S01]  /*4030*/  PLOP3.LUT P0, PT, PT, PT, PT, 0x80, 0x8 ;  /* 0x000000000008781c */ /* 0x000fe20003f0f070 */
[----:B------:R-:W-:Y:S01]  /*4040*/  IMAD R90, R89, 0x80, R90 ;  /* 0x00000080595a7824 */ /* 0x000fe200078e025a */
[----:B-1----:R-:W-:Y:S01]  /*4050*/  IADD3 R4, PT, PT, R87, 0x400, RZ ;  /* 0x0000040057047810 */ /* 0x002fe20007ffe0ff */
[----:B------:R-:W-:-:S12]  /*4060*/  UIADD3.X UR11, UPT, UPT, URZ, UR9, URZ, UP0, !UPT ;  /* 0x00000009ff0b7290 */ /* 0x000fd800087fe4ff */
.L_x_70:
[----:B------:R-:W-:Y:S02]  /*4070*/  PLOP3.LUT P1, PT, P1, P0, PT, 0xf2, 0x2f ;  /* 0x00000000002f781c */ /* 0x000fe40000f21e72 */
[----:B------:R-:W-:-:S08]  /*4080*/  @P0 R2UR P1, UR6, R130 ;  /* 0x00000000820602ca */ /* 0x000fd00000020000 */
[----:B------:R-:W-:Y:S02]  /*4090*/  PLOP3.LUT P1, PT, P1, P0, PT, 0xf2, 0x2f ;  /* 0x00000000002f781c */ /* 0x000fe40000f21e72 */
[----:B------:R-:W-:-:S08]  /*40a0*/  @P0 R2UR.OR P1, UR5, R90 ;  /* 0x000000005a0502ca */ /* 0x000fd00000120000 */
[----:B------:R-:W-:Y:S02]  /*40b0*/  PLOP3.LUT P1, PT, P1, P0, PT, 0xf2, 0x2f ;  /* 0x00000000002f781c */ /* 0x000fe40000f21e72 */
[----:B------:R-:W-:-:S08]  /*40c0*/  @P0 R2UR.OR P1, UR4, R4 ;  /* 0x00000000040402ca */ /* 0x000fd00000120000 */
[----:B------:R-:W-:Y:S02]  /*40d0*/  @P0 PLOP3.LUT P0, PT, P1, PT, PT, 0x80, 0x8 ;  /* 0x000000000008081c */ /* 0x000fe40000f0f070 */
[----:B------:R-:W-:-:S03]  /*40e0*/  PLOP3.LUT P1, PT, PT, PT, PT, 0x80, 0x8 ;  /* 0x000000000008781c */ /* 0x000fc60003f2f070 */
[----:B------:R1:W-:Y:S08]  /*40f0*/  UTMASTG.2D [UR4], [UR10], desc[URZ] ;  /* 0x0000ff040a0073b5 */ /* 0x0003f00008009000 */
[----:B-1----:R-:W-:Y:S05]  /*4100*/  @P0 BRA.U.ANY `(.L_x_70) ;  /* 0xfffffffd00d80947 */ /* 0x002fea000393ffff */
[----:B------:R0:W-:Y:S01]  /*4110*/  UTMACMDFLUSH ;  /* 0x00000000000079b7 */ /* 0x0001e20000000000 */
[----:B------:R-:W-:-:S04]  /*4120*/  DEPBAR.LE SB0, 0x0 ;  /* 0x000080000000791a */ /* 0x000fc80000000000 */
.L_x_69:
[----:B------:R-:W-:Y:S05]  /*4130*/  BSYNC.RECONVERGENT B0 ;  /* 0x0000000000007941 */ /* 0x000fea0003800200 */
.L_x_68:
[----:B------:R-:W-:Y:S01]  /*4140*/  FMUL2 R92, R74.F32x2.HI_LO, -1.4426950216293334961 ;  /* 0xbfb8aa3b4a5c784a */ /* 0x000fe20001000000 */
[----:B------:R-:W-:Y:S01]  /*4150*/  BAR.SYNC.DEFER_BLOCKING 0x2, 0x80 ;  /* 0x0082000000007b1d */ /* 0x000fe20000010000 */
[----:B-1----:R-:W-:Y:S01]  /*4160*/  FMUL2 R10, R28.F32x2.HI_LO, -1.4426950216293334961 ;  /* 0xbfb8aa3b1c0a784a */ /* 0x002fe20001000000 */
[----:B------:R-:W-:Y:S01]  /*4170*/  ISETP.NE.AND P2, PT, R126, RZ, PT ;  /* 0x000000ff7e00720c */ /* 0x000fe20003f45270 */
[----:B------:R-:W-:Y:S02]  /*4180*/  FMUL2 R22, R78.F32x2.HI_LO, -1.4426950216293334961 ;  /* 0xbfb8aa3b4e16784a */ /* 0x000fe40001000000 */
[----:B------:R-:W-:Y:S01]  /*4190*/  FMUL2 R6, R32.F32x2.HI_LO, -1.4426950216293334961 ;  /* 0xbfb8aa3b2006784a */ /* 0x000fe20001000000 */
[----:B------:R-:W-:Y:S01]  /*41a0*/  MUFU.EX2 R92, R92 ;  /* 0x0000005c005c7308 */ /* 0x000fe20000000800 */
[----:B------:R-:W-:Y:S02]  /*41b0*/  FMUL2 R20, R80.F32x2.HI_LO, -1.4426950216293334961 ;  /* 0xbfb8aa3b5014784a */ /* 0x000fe40001000000 */
[----:B------:R-:W-:-:S02]  /*41c0*/  FMUL2 R4, R34.F32x2.HI_LO, -1.4426950216293334961 ;  /* 0xbfb8aa3b2204784a */ /* 0x000fc40001000000 */
[----:B------:R-:W-:Y:S02]  /*41d0*/  FMUL2 R100, R64.F32x2.HI_LO, -1.4426950216293334961 ;  /* 0xbfb8aa3b4064784a */ /* 0x000fe40001000000 */
[----:B------:R-:W-:Y:S01]  /*41e0*/  FMUL2 R90, R76.F32x2.HI_LO, -1.4426950216293334961 ;  /* 0xbfb8aa3b4c5a784a */ /* 0x000fe20001000000 */
[----:B------:R-:W1:Y:S01]  /*41f0*/  MUFU.EX2 R93, R93 ;  /* 0x0000005d005d7308 */ /* 0x000e620000000800 */
[----:B------:R-:W-:Y:S02]  /*4200*/  FMUL2 R8, R30.F32x2.HI_LO, -1.4426950216293334961 ;  /* 0xbfb8aa3b1e08784a */ /* 0x000fe40001000000 */
[----:B------:R-:W-:Y:S02]  /*4210*/  FMUL2 R98, R68.F32x2.HI_LO, -1.4426950216293334961 ;  /* 0xbfb8aa3b4462784a */ /* 0x000fe40001000000 */
[----:B------:R-:W-:Y:S02]  /*4220*/  FMUL2 R96, R70.F32x2.HI_LO, -1.4426950216293334961 ;  /* 0xbfb8aa3b4660784a */ /* 0x000fe40001000000 */
[----:B------:R-:W-:Y:S01]  /*4230*/  FMUL2 R94, R72.F32x2.HI_LO, -1.4426950216293334961 ;  /* 0xbfb8aa3b485e784a */ /* 0x000fe20001000000 */
[----:B------:R-:W-:Y:S01]  /*4240*/  MUFU.EX2 R10, R10 ;  /* 0x0000000a000a7308 */ /* 0x000fe20000000800 */
[----:B------:R-:W-:-:S02]  /*4250*/  FMUL2 R12, R26.F32x2.HI_LO, -1.4426950216293334961 ;  /* 0xbfb8aa3b1a0c784a */ /* 0x000fc40001000000 */
[----:B------:R-:W-:Y:S02]  /*4260*/  FMUL2 R18, R82.F32x2.HI_LO, -1.4426950216293334961 ;  /* 0xbfb8aa3b5212784a */ /* 0x000fe40001000000 */
[----:B------:R-:W-:Y:S02]  /*4270*/  FMUL2 R16, R84.F32x2.HI_LO, -1.4426950216293334961 ;  /* 0xbfb8aa3b5410784a */ /* 0x000fe40001000000 */
[----:B------:R-:W-:Y:S01]  /*4280*/  FMUL2 R14, R24.F32x2.HI_LO, -1.4426950216293334961 ;  /* 0xbfb8aa3b180e784a */ /* 0x000fe20001000000 */
[----:B------:R-:W2:Y:S01]  /*4290*/  MUFU.EX2 R11, R11 ;  /* 0x0000000b000b7308 */ /* 0x000ea20000000800 */
[----:B-1----:R-:W-:-:S07]  /*42a0*/  FADD2 R92, R92.F32x2.HI_LO, 1 ;  /* 0x3f8000005c5c744b */ /* 0x002fce0000200000 */
[----:B------:R-:W-:Y:S08]  /*42b0*/  MUFU.EX2 R22, R22 ;  /* 0x0000001600167308 */ /* 0x000ff00000000800 */
[----:B------:R-:W1:Y:S01]  /*42c0*/  MUFU.EX2 R23, R23 ;  /* 0x0000001700177308 */ /* 0x000e620000000800 */
[----:B--2---:R-:W-:-:S07]  /*42d0*/  FADD2 R10, R10.F32x2.HI_LO, 1 ;  /* 0x3f8000000a0a744b */ /* 0x004fce0000200000 */
[----:B------:R-:W-:Y:S08]  /*42e0*/  MUFU.EX2 R6, R6 ;  /* 0x0000000600067308 */ /* 0x000ff00000000800 */
        /* <DEDUP_REMOVED lines=38> */
[----:B------:R-:W-:Y:S08]  /*4550*/  MUFU.RCP R92, R92 ;  /* 0x0000005c005c7308 */ /* 0x000ff00000001000 */
[----:B------:R-:W1:Y:S01]  /*4560*/  MUFU.RCP R93, R93 ;  /* 0x0000005d005d7308 */ /* 0x000e620000001000 */
[----:B--2---:R-:W-:-:S07]  /*4570*/  FADD2 R14, R14.F32x2.HI_LO, 1 ;  /* 0x3f8000000e0e744b */ /* 0x004fce0000200000 */
[----:B------:R-:W-:Y:S08]  /*4580*/  MUFU.RCP R10, R10 ;  /* 0x0000000a000a7308 */ /* 0x000ff00000001000 */
[----:B------:R-:W2:Y:S01]  /*4590*/  MUFU.RCP R11, R11 ;  /* 0x0000000b000b7308 */ /* 0x000ea20000001000 */
[----:B-1----:R-:W-:-:S04]  /*45a0*/  FMUL2 R92, R92.F32x2.HI_LO, R74.F32x2.HI_LO ;  /* 0x0000004a5c5c724a */ /* 0x002fc80000000000 */
[----:B------:R-:W-:-:S03]  /*45b0*/  FMUL2 R92, R92.F32x2.HI_LO, R40.F32x2.HI_LO ;  /* 0x000000285c5c724a */ /* 0x000fc60000000000 */
[----:B------:R-:W-:Y:S01]  /*45c0*/  MUFU.RCP R22, R22 ;  /* 0x0000001600167308 */ /* 0x000fe20000001000 */
[----:B------:R-:W-:-:S07]  /*45d0*/  FMUL2 R92, R92.F32x2.HI_LO, R127.F32 ;  /* 0x0000007f5c5c724a */ /* 0x000fce0001000000 */
[----:B------:R-:W1:Y:S01]  /*45e0*/  MUFU.RCP R23, R23 ;  /* 0x0000001700177308 */ /* 0x000e620000001000 */
[----:B--2---:R-:W-:-:S04]  /*45f0*/  FMUL2 R10, R10.F32x2.HI_LO, R28.F32x2.HI_LO ;  /* 0x0000001c0a0a724a */ /* 0x004fc80000000000 */
[----:B------:R-:W-:-:S03]  /*4600*/  FMUL2 R10, R10.F32x2.HI_LO, R56.F32x2.HI_LO ;  /* 0x000000380a0a724a */ /* 0x000fc60000000000 */
[----:B------:R-:W-:Y:S01]  /*4610*/  MUFU.RCP R6, R6 ;  /* 0x0000000600067308 */ /* 0x000fe20000001000 */
[----:B------:R-:W-:-:S07]  /*4620*/  FMUL2 R10, R10.F32x2.HI_LO, R127.F32 ;  /* 0x0000007f0a0a724a */ /* 0x000fce0001000000 */
        /* <DEDUP_REMOVED lines=16> */
[----:B------:R-:W-:Y:S01]  /*4730*/  FMUL2 R66, R4.F32x2.HI_LO, R66.F32x2.HI_LO ;  /* 0x000000420442724a */ /* 0x000fe20000000000 */
[----:B------:R-:W-:Y:S02]  /*4740*/  F2FP.BF16.F32.PACK_AB R4, R11, R10 ;  /* 0x0000000a0b04723e */ /* 0x000fe400000010ff */
[----:B------:R-:W-:Y:S01]  /*4750*/  MUFU.RCP R90, R90 ;  /* 0x0000005a005a7308 */ /* 0x000fe20000001000 */
[----:B------:R-:W-:-:S05]  /*4760*/  FMUL2 R66, R66.F32x2.HI_LO, R127.F32 ;  /* 0x0000007f4242724a */ /* 0x000fca0001000000 */
[----:B------:R-:W-:Y:S02]  /*4770*/  FMNMX.NAN R32, |R21|, |R67|, !PT ;  /* 0x4000004315207209 */ /* 0x000fe40007820200 */
[----:B------:R-:W2:Y:S01]  /*4780*/  MUFU.RCP R91, R91 ;  /* 0x0000005b005b7308 */ /* 0x000ea20000001000 */
[----:B-1----:R-:W-:Y:S01]  /*4790*/  FMUL2 R100, R100.F32x2.HI_LO, R64.F32x2.HI_LO ;  /* 0x000000406464724a */ /* 0x002fe20000000000 */
[----:B------:R-:W-:-:S03]  /*47a0*/  FMNMX.NAN R33, |R20|, |R66|, !PT ;  /* 0x4000004214217209 */ /* 0x000fc60007820200 */
        /* <DEDUP_REMOVED lines=11> */
[----:B------:R-:W-:Y:S08]  /*4860*/  MUFU.RCP R96, R96 ;  /* 0x0000006000607308 */ /* 0x000ff00000001000 */
        /* <DEDUP_REMOVED lines=11> */
[----:B--2---:R-:W-:-:S07]  /*4920*/  FMUL2 R94, R94.F32x2.HI_LO, R72.F32x2.HI_LO ;  /* 0x000000485e5e724a */ /* 0x004fce0000000000 */
[----:B------:R-:W-:Y:S08]  /*4930*/  MUFU.RCP R18, R18 ;  /* 0x0000001200127308 */ /* 0x000ff00000001000 */
[----:B------:R-:W2:Y:S01]  /*4940*/  MUFU.RCP R19, R19 ;  /* 0x0000001300137308 */ /* 0x000ea20000001000 */
[----:B-1----:R-:W-:Y:S01]  /*4950*/  FMUL2 R12, R12.F32x2.HI_LO, R26.F32x2.HI_LO ;  /* 0x0000001a0c0c724a */ /* 0x002fe20000000000 */
[----:B------:R-:W-:-:S02]  /*4960*/  FMNMX.NAN R26, |R93|, |R11|, !PT ;  /* 0x4000000b5d1a7209 */ /* 0x000fc40007820200 */
[----:B------:R-:W-:Y:S01]  /*4970*/  FMNMX.NAN R27, |R92|, |R10|, !PT ;  /* 0x4000000a5c1b7209 */ /* 0x000fe20007820200 */
[----:B------:R-:W-:Y:S01]  /*4980*/  FMUL2 R10, R6.F32x2.HI_LO, R127.F32 ;  /* 0x0000007f060a724a */ /* 0x000fe20001000000 */
[----:B------:R-:W-:Y:S01]  /*4990*/  F2FP.BF16.F32.PACK_AB R7, R67, R66 ;  /* 0x000000424307723e */ /* 0x000fe200000010ff */
[----:B------:R-:W-:Y:S01]  /*49a0*/  FMUL2 R58, R12.F32x2.HI_LO, R58.F32x2.HI_LO ;  /* 0x0000003a0c3a724a */ /* 0x000fe20000000000 */
[----:B------:R-:W-:Y:S01]  /*49b0*/  MUFU.RCP R16, R16 ;  /* 0x0000001000107308 */ /* 0x000fe20000001000 */
[----:B------:R-:W-:Y:S01]  /*49c0*/  FMUL2 R12, R8.F32x2.HI_LO, R127.F32 ;  /* 0x0000007f080c724a */ /* 0x000fe20001000000 */
[----:B------:R-:W-:Y:S01]  /*49d0*/  FMNMX.NAN R30, |R23|, |R11|, !PT ;  /* 0x4000000b171e7209 */ /* 0x000fe20007820200 */
[----:B------:R-:W-:Y:S01]  /*49e0*/  FMUL2 R58, R58.F32x2.HI_LO, R127.F32 ;  /* 0x0000007f3a3a724a */ /* 0x000fe20001000000 */
[-C--:B------:R-:W-:Y:S02]  /*49f0*/  F2FP.BF16.F32.PACK_AB R6, R11, R10.reuse ;  /* 0x0000000a0b06723e */ /* 0x080fe400000010ff */
[----:B------:R-:W-:-:S02]  /*4a00*/  FMNMX.NAN R31, |R22|, |R10|, !PT ;  /* 0x4000000a161f7209 */ /* 0x000fc40007820200 */
[----:B------:R-:W1:Y:S01]  /*4a10*/  MUFU.RCP R17, R17 ;  /* 0x0000001100117308 */ /* 0x000e620000001000 */
[----:B--2---:R-:W-:Y:S01]  /*4a20*/  FMUL2 R18, R18.F32x2.HI_LO, R82.F32x2.HI_LO ;  /* 0x000000521212724a */ /* 0x004fe20000000000 */
[----:B------:R-:W-:Y:S02]  /*4a30*/  F2FP.BF16.F32.PACK_AB R10, R23, R22 ;  /* 0x00000016170a723e */ /* 0x000fe400000010ff */
[----:B------:R-:W-:Y:S01]  /*4a40*/  F2FP.BF16.F32.PACK_AB R11, R21, R20 ;  /* 0x00000014150b723e */ /* 0x000fe200000010ff */
[----:B------:R-:W-:Y:S01]  /*4a50*/  FMUL2 R18, R18.F32x2.HI_LO, R48.F32x2.HI_LO ;  /* 0x000000301212724a */ /* 0x000fe20000000000 */
[----:B------:R-:W-:Y:S02]  /*4a60*/  FMNMX.NAN R28, |R91|, |R13|, !PT ;  /* 0x4000000d5b1c7209 */ /* 0x000fe40007820200 */
[----:B------:R-:W-:Y:S01]  /*4a70*/  MUFU.RCP R14, R14 ;  /* 0x0000000e000e7308 */ /* 0x000fe20000001000 */
[----:B------:R-:W-:Y:S01]  /*4a80*/  FMUL2 R22, R18.F32x2.HI_LO, R127.F32 ;  /* 0x0000007f1216724a */ /* 0x000fe20001000000 */
[----:B------:R-:W-:-:S02]  /*4a90*/  F2FP.BF16.F32.PACK_AB R5, R13, R12 ;  /* 0x0000000c0d05723e */ /* 0x000fc400000010ff */
[----:B------:R-:W-:Y:S02]  /*4aa0*/  FMNMX.NAN R29, |R90|, |R12|, !PT ;  /* 0x4000000c5a1d7209 */ /* 0x000fe40007820200 */
[----:B------:R-:W-:Y:S02]  /*4ab0*/  F2FP.BF16.F32.PACK_AB R12, R101, R100 ;  /* 0x00000064650c723e */ /* 0x000fe400000010ff */
[----:B------:R-:W2:Y:S01]  /*4ac0*/  MUFU.RCP R15, R15 ;  /* 0x0000000f000f7308 */ /* 0x000ea20000001000 */
[----:B-1----:R-:W-:Y:S01]  /*4ad0*/  FMUL2 R16, R16.F32x2.HI_LO, R84.F32x2.HI_LO ;  /* 0x000000541010724a */ /* 0x002fe20000000000 */
[----:B------:R-:W-:Y:S02]  /*4ae0*/  F2FP.BF16.F32.PACK_AB R13, R99, R98 ;  /* 0x00000062630d723e */ /* 0x000fe400000010ff */
[----:B------:R-:W-:Y:S01]  /*4af0*/  F2FP.BF16.F32.PACK_AB R8, R93, R92 ;  /* 0x0000005c5d08723e */ /* 0x000fe200000010ff */
[----:B------:R-:W-:Y:S01]  /*4b00*/  FMUL2 R16, R16.F32x2.HI_LO, R54.F32x2.HI_LO ;  /* 0x000000361010724a */ /* 0x000fe20000000000 */
[----:B------:R-:W-:-:S02]  /*4b10*/  F2FP.BF16.F32.PACK_AB R9, R91, R90 ;  /* 0x0000005a5b09723e */ /* 0x000fc400000010ff */
[----:B------:R-:W-:Y:S01]  /*4b20*/  F2FP.BF16.F32.PACK_AB R19, R59, R58 ;  /* 0x0000003a3b13723e */ /* 0x000fe200000010ff */
[----:B------:R-:W-:Y:S01]  /*4b30*/  FMUL2 R20, R16.F32x2.HI_LO, R127.F32 ;  /* 0x0000007f1014724a */ /* 0x000fe20001000000 */
[----:B------:R-:W-:Y:S02]  /*4b40*/  F2FP.BF16.F32.PACK_AB R16, R23, R22 ;  /* 0x000000161710723e */ /* 0x000fe400000010ff */
[----:B------:R-:W-:Y:S02]  /*4b50*/  FMNMX3.NAN R26, |R101|, |R23|, R26, !PT ;  /* 0x40000017651a7276 */ /* 0x000fe4000782021a */
[----:B------:R-:W-:Y:S02]  /*4b60*/  F2FP.BF16.F32.PACK_AB R17, R21, R20 ;  /* 0x000000141511723e */ /* 0x000fe400000010ff */
[----:B------:R-:W-:Y:S01]  /*4b70*/  FMNMX3.NAN R28, |R99|, |R21|, R28, !PT ;  /* 0x40000015631c7276 */ /* 0x000fe2000782021c */
[----:B--2---:R-:W-:Y:S01]  /*4b80*/  FMUL2 R14, R14.F32x2.HI_LO, R24.F32x2.HI_LO ;  /* 0x000000180e0e724a */ /* 0x004fe20000000000 */
[----:B------:R-:W-:Y:S01]  /*4b90*/  FMNMX3.NAN R29, |R98|, |R20|, R29, !PT ;  /* 0x40000014621d7276 */ /* 0x000fe2000782021d */
[----:B------:R-:W-:Y:S01]  /*4ba0*/  FMUL2 R24, R94.F32x2.HI_LO, R42.F32x2.HI_LO ;  /* 0x0000002a5e18724a */ /* 0x000fe20000000000 */
[----:B------:R-:W-:Y:S01]  /*4bb0*/  FMNMX3.NAN R27, |R100|, |R22|, R27, !PT ;  /* 0x40000016641b7276 */ /* 0x000fe2000782021b */
[----:B------:R-:W-:Y:S01]  /*4bc0*/  FMUL2 R52, R14.F32x2.HI_LO, R52.F32x2.HI_LO ;  /* 0x000000340e34724a */ /* 0x000fe20000000000 */
[----:B------:R-:W-:Y:S01]  /*4bd0*/  F2FP.BF16.F32.PACK_AB R14, R3, R2 ;  /* 0x00000002030e723e */ /* 0x000fe200000010ff */
[----:B------:R-:W-:-:S02]  /*4be0*/  FMUL2 R24, R24.F32x2.HI_LO, R127.F32 ;  /* 0x0000007f1818724a */ /* 0x000fc40001000000 */
[----:B------:R-:W-:-:S03]  /*4bf0*/  FMUL2 R52, R52.F32x2.HI_LO, R127.F32 ;  /* 0x0000007f3434724a */ /* 0x000fc60001000000 */
[----:B------:R-:W-:Y:S02]  /*4c00*/  F2FP.BF16.F32.PACK_AB R15, R25, R24 ;  /* 0x00000018190f723e */ /* 0x000fe400000010ff */
[----:B------:R-:W-:Y:S02]  /*4c10*/  F2FP.BF16.F32.PACK_AB R18, R53, R52 ;  /* 0x000000343512723e */ /* 0x000fe400000010ff */
[----:B------:R-:W-:Y:S01]  /*4c20*/  FMNMX3.NAN R25, |R25|, |R59|, R32, !PT ;  /* 0x4000003b19197276 */ /* 0x000fe20007820220 */
[----:B------:R1:W-:Y:S01]  /*4c30*/  STS.128 [R120], R12 ;  /* 0x0000000c78007388 */ /* 0x0003e20000000c00 */
[----:B------:R-:W-:Y:S02]  /*4c40*/  FMNMX3.NAN R24, |R24|, |R58|, R33, !PT ;  /* 0x4000003a18187276 */ /* 0x000fe40007820221 */
[----:B------:R-:W-:Y:S01]  /*4c50*/  FMNMX3.NAN R3, |R3|, |R53|, R30, !PT ;  /* 0x4000003503037276 */ /* 0x000fe2000782021e */
[----:B------:R1:W-:Y:S01]  /*4c60*/  STS.128 [R121], R8 ;  /* 0x0000000879007388 */ /* 0x0003e20000000c00 */
[----:B------:R-:W-:-:S02]  /*4c70*/  FMNMX3.NAN R2, |R2|, |R52|, R31, !PT ;  /* 0x4000003402027276 */ /* 0x000fc4000782021f */
[----:B------:R-:W-:Y:S01]  /*4c80*/  FMNMX.NAN R25, R28, R25, !PT ;  /* 0x000000191c197209 */ /* 0x000fe20007820000 */
[----:B------:R1:W-:Y:S01]  /*4c90*/  STS.128 [R122], R16 ;  /* 0x000000107a007388 */ /* 0x0003e20000000c00 */
[----:B------:R-:W-:Y:S02]  /*4ca0*/  FMNMX.NAN R24, R29, R24, !PT ;  /* 0x000000181d187209 */ /* 0x000fe40007820000 */
[----:B------:R-:W-:Y:S01]  /*4cb0*/  FMNMX3.NAN R3, R26, R3, R25, !PT ;  /* 0x000000031a037276 */ /* 0x000fe20007820019 */
[----:B------:R1:W-:Y:S01]  /*4cc0*/  STS.128 [R123], R4 ;  /* 0x000000047b007388 */ /* 0x0003e20000000c00 */
[----:B------:R-:W-:Y:S01]  /*4cd0*/  FMNMX3.NAN R2, R27, R2, R24, !PT ;  /* 0x000000021b027276 */ /* 0x000fe20007820018 */
[----:B------:R2:W-:Y:S06]  /*4ce0*/  MEMBAR.ALL.CTA ;  /* 0x0000000000007992 */ /* 0x0005ec0000008000 */
[----:B--2---:R-:W2:Y:S01]  /*4cf0*/  FENCE.VIEW.ASYNC.S ;  /* 0x00000000000073c6 */ /* 0x004ea20000000000 */
[----:B------:R-:W-:-:S04]  /*4d00*/  FMNMX3.NAN R2, R2, R3, RZ, !PT ;  /* 0x0000000302027276 */ /* 0x000fc800078200ff */
[----:B------:R-:W-:Y:S01]  /*4d10*/  FMNMX R131, R2, R131, !PT ;  /* 0x0000008302837209 */ /* 0x000fe20007800000 */
[----:B--2---:R-:W-:Y:S06]  /*4d20*/  BAR.SYNC.DEFER_BLOCKING 0x2, 0x80 ;  /* 0x0082000000007b1d */ /* 0x004fec0000010000 */
[----:B------:R-:W-:Y:S05]  /*4d30*/  @P2 BRA `(.L_x_71) ;  /* 0x0000000000442947 */ /* 0x000fea0003800000 */
[----:B------:R-:W-:Y:S01]  /*4d40*/  IMAD R132, R89, 0x4, R132 ;  /* 0x0000000459847824 */ /* 0x000fe200078e0284 */
[----:B------:R-:W-:Y:S01]  /*4d50*/  UIADD3 UR10, UP0, UPT, UR8, 0x2c0, URZ ;  /* 0x000002c0080a7890 */ /* 0x000fe2000ff1e0ff */
[----:B------:R-:W-:Y:S02]  /*4d60*/  PLOP3.LUT P0, PT, PT, PT, PT, 0x80, 0x8 ;  /* 0x000000000008781c */ /* 0x000fe40003f0f070 */
[----:B------:R-:W-:Y:S01]  /*4d70*/  IADD3 R2, PT, PT, R87, 0x4400, RZ ;  /* 0x0000440057027810 */ /* 0x000fe20007ffe0ff */
[----:B------:R-:W-:Y:S01]  /*4d80*/  IMAD.SHL.U32 R132, R132, 0x10, RZ ;  /* 0x0000001084847824 */ /* 0x000fe200078e00ff */
[----:B------:R-:W-:-:S12]  /*4d90*/  UIADD3.X UR11, UPT, UPT, URZ, UR9, URZ, UP0, !UPT ;  /* 0x00000009ff0b7290 */ /* 0x000fd800087fe4ff */
.L_x_72:
        /* <DEDUP_REMOVED lines=9> */
[----:B--2---:R-:W-:Y:S05]  /*4e30*/  @P0 BRA.U.ANY `(.L_x_72) ;  /* 0xfffffffd00d80947 */ /* 0x004fea000393ffff */
[----:B------:R0:W-:Y:S02]  /*4e40*/  UTMACMDFLUSH ;  /* 0x00000000000079b7 */ /* 0x0001e40000000000 */
.L_x_71:
[----:B------:R-:W-:Y:S01]  /*4e50*/  BAR.SYNC.DEFER_BLOCKING 0x2, 0x80 ;  /* 0x0082000000007b1d */ /* 0x000fe20000010000 */
[----:B------:R-:W-:Y:S01]  /*4e60*/  HFMA2 R132, -RZ, RZ, 0, 1.1920928955078125e-07 ;  /* 0x00000002ff847431 */ /* 0x000fe200000001ff */
[----:B------:R-:W-:-:S04]  /*4e70*/  PLOP3.LUT P0, PT, PT, PT, PT, 0x8, 0x80 ;  /* 0x000000000080781c */ /* 0x000fc80003f0e170 */
[----:B------:R-:W-:Y:S09]  /*4e80*/  @P3 BRA `(.L_x_73) ;  /* 0xffffffec000c3947 */ /* 0x000ff2000383ffff */
[----:B------:R-:W-:Y:S02]  /*4e90*/  ELECT P0, URZ, PT ;  /* 0x0000000000ff782f */ /* 0x000fe40003800000 */
[C---:B------:R-:W-:Y:S01]  /*4ea0*/  LEA R3, R110.reuse, R87, 0x3 ;  /* 0x000000576e037211 */ /* 0x040fe200078e18ff */
[----:B------:R-:W-:Y:S01]  /*4eb0*/  BSSY B0, `(.L_x_74) ;  /* 0x0000009000007945 */ /* 0x000fe20003800000 */
[----:B-1----:R-:W-:Y:S01]  /*4ec0*/  SHF.L.U32 R4, R109, 0x1f, RZ ;  /* 0x0000001f6d047819 */ /* 0x002fe200000006ff */
[----:B------:R-:W-:-:S08]  /*4ed0*/  IMAD R91, R110, 0x10, R87 ;  /* 0x000000106e5b7824 */ /* 0x000fd000078e0257 */
[----:B------:R-:W-:Y:S02]  /*4ee0*/  @P0 VIADD R5, R129, 0x90 ;  /* 0x0000009081050836 */ /* 0x000fe40000000000 */
[----:B------:R-:W-:-:S03]  /*4ef0*/  @P0 IMAD.MOV.U32 R2, RZ, RZ, 0x1 ;  /* 0x00000001ff020424 */ /* 0x000fc600078e00ff */
[----:B------:R-:W-:-:S04]  /*4f00*/  @P0 PRMT R5, R104, 0x654, R5 ;  /* 0x0000065468050816 */ /* 0x000fc80000000005 */
[----:B------:R1:W-:Y:S01]  /*4f10*/  @P0 SYNCS.ARRIVE.TRANS64.RED.ART0 RZ, [R5+URZ], R2 ;  /* 0x0000000205ff09a7 */ /* 0x0003e200085004ff */
[----:B------:R-:W2:Y:S02]  /*4f20*/  SYNCS.PHASECHK.TRANS64.TRYWAIT P0, [R3+URZ+0xa0], R4 ;  /* 0x0000a004030075a7 */ /* 0x000ea400080011ff */
[----:B-12---:R-:W-:Y:S05]  /*4f30*/  @!P0 BRA `(.L_x_75) ;  /* 0x0000000c00588947 */ /* 0x006fea0003800000 */
.L_x_111:
[----:B------:R-:W-:Y:S05]  /*4f40*/  BSYNC B0 ;  /* 0x0000000000007941 */ /* 0x000fea0003800000 */
.L_x_74:
[----:B------:R-:W2:Y:S01]  /*4f50*/  LDS.128 R88, [R91+0x38410] ;  /* 0x038410005b587984 */ /* 0x000ea20000000c00 */
[----:B------:R-:W-:Y:S01]  /*4f60*/  CREDUX.MAXABS.F32.NAN UR4, R131 ;  /* 0x00000000830472cc */ /* 0x000fe20000006400 */
[----:B------:R-:W-:Y:S01]  /*4f70*/  BSSY.RECONVERGENT B0, `(.L_x_76) ;  /* 0x0000016000007945 */ /* 0x000fe20003800200 */
[----:B------:R-:W-:Y:S01]  /*4f80*/  ISETP.NE.AND P0, PT, R105, RZ, PT ;  /* 0x000000ff6900720c */ /* 0x000fe20003f05270 */
[----:B------:R3:W-:Y:S06]  /*4f90*/  MEMBAR.ALL.CTA ;  /* 0x0000000000007992 */ /* 0x0007ec0000008000 */
[----:B---3--:R-:W3:Y:S01]  /*4fa0*/  FENCE.VIEW.ASYNC.S ;  /* 0x00000000000073c6 */ /* 0x008ee20000000000 */
[----:B------:R-:W-:-:S02]  /*4fb0*/  VIADD R108, R108, 0x1 ;  /* 0x000000016c6c7836 */ /* 0x000fc40000000000 */
[----:B------:R-:W-:Y:S02]  /*4fc0*/  VIADD R110, R110, 0x1 ;  /* 0x000000016e6e7836 */ /* 0x000fe40000000000 */
[----:B-1----:R-:W-:Y:S01]  /*4fd0*/  IMAD.U32 R5, RZ, RZ, UR4 ;  /* 0x00000004ff057e24 */ /* 0x002fe2000f8e00ff */
[----:B---3--:R1:W-:Y:S04]  /*4fe0*/  SYNCS.ARRIVE.TRANS64.ART0 RZ, [R3+URZ+0xb0], R0 ;  /* 0x0000b00003ff79a7 */ /* 0x0083e800085000ff */
[----:B------:R1:W-:Y:S01]  /*4ff0*/  @!P0 STS [R124+0x38400], R5 ;  /* 0x038400057c008388 */ /* 0x0003e20000000800 */
[----:B------:R-:W-:Y:S01]  /*5000*/  BAR.SYNC.DEFER_BLOCKING 0x2, 0x80 ;  /* 0x0082000000007b1d */ /* 0x000fe20000010000 */
[----:B------:R-:W-:-:S13]  /*5010*/  LOP3.LUT P0, RZ, R126, R105, RZ, 0xfc, !PT ;  /* 0x000000697eff7212 */ /* 0x000fda000780fcff */
[----:B------:R-:W-:Y:S05]  /*5020*/  @P0 BRA `(.L_x_77) ;  /* 0x0000000000280947 */ /* 0x000fea0003800000 */
[----:B------:R-:W-:Y:S01]  /*5030*/  IMAD.U32 R86, RZ, RZ, UR7 ;  /* 0x00000007ff567e24 */ /* 0x000fe2000f8e00ff */
[----:B------:R-:W-:Y:S01]  /*5040*/  MOV R87, 0x400 ;  /* 0x0000040000577802 */ /* 0x000fe20000000f00 */
[----:B------:R-:W3:Y:S03]  /*5050*/  LDCU.64 UR4, c[0x0][0x740] ;  /* 0x0000e800ff0477ac */ /* 0x000ee60008000a00 */
[----:B------:R-:W-:-:S05]  /*5060*/  LEA R87, R86, R87, 0x18 ;  /* 0x0000005756577211 */ /* 0x000fca00078ec0ff */
[----:B-1----:R-:W1:Y:S01]  /*5070*/  LDS.128 R4, [R87+0x38400] ;  /* 0x0384000057047984 */ /* 0x002e620000000c00 */
[----:B---3--:R-:W-:-:S04]  /*5080*/  LEA R2, P0, R103, UR4, 0x2 ;  /* 0x0000000467027c11 */ /* 0x008fc8000f8010ff */
[----:B------:R-:W-:Y:S02]  /*5090*/  LEA.HI.X R3, R103, UR5, R102, 0x2, P0 ;  /* 0x0000000567037c11 */ /* 0x000fe400080f1466 */
[----:B-1----:R-:W-:-:S04]  /*50a0*/  FMNMX3 R4, R4, RZ, R5, !PT ;  /* 0x000000ff04047276 */ /* 0x002fc80007800005 */
[----:B------:R-:W-:-:S05]  /*50b0*/  FMNMX3 R7, R4, R6, R7, !PT ;  /* 0x0000000604077276 */ /* 0x000fca0007800007 */
[----:B------:R3:W-:Y:S02]  /*50c0*/  REDG.E.MAX.S32.STRONG.GPU desc[UR30][R2.64], R7 ;  /* 0x000000070200798e */ /* 0x0007e4000d12e31e */
.L_x_77:
[----:B------:R-:W-:Y:S05]  /*50d0*/  BSYNC.RECONVERGENT B0 ;  /* 0x0000000000007941 */ /* 0x000fea0003800200 */
.L_x_76:
[----:B--2---:R-:W-:Y:S02]  /*50e0*/  ISETP.NE.AND P0, PT, R91, 0x1, PT ;  /* 0x000000015b00780c */ /* 0x004fe40003f05270 */
[----:B------:R-:W-:Y:S02]  /*50f0*/  ISETP.NE.AND P1, PT, R110, 0x2, PT ;  /* 0x000000026e00780c */ /* 0x000fe40003f25270 */
[----:B------:R-:W-:Y:S02]  /*5100*/  ISETP.NE.AND P2, PT, R108, 0x2, PT ;  /* 0x000000026c00780c */ /* 0x000fe40003f45270 */
[----:B------:R-:W-:Y:S02]  /*5110*/  SEL R4, RZ, 0x1, P1 ;  /* 0x00000001ff047807 */ /* 0x000fe40000800000 */
[----:B---3--:R-:W-:Y:S02]  /*5120*/  SEL R2, RZ, 0x1, P2 ;  /* 0x00000001ff027807 */ /* 0x008fe40001000000 */
[----:B------:R-:W-:-:S02]  /*5130*/  LOP3.LUT R109, R109, R4, RZ, 0x3c, !PT ;  /* 0x000000046d6d7212 */ /* 0x000fc400078e3cff */
[----:B------:R-:W-:Y:S02]  /*5140*/  LOP3.LUT R107, R107, R2, RZ, 0x3c, !PT ;  /* 0x000000026b6b7212 */ /* 0x000fe400078e3cff */
[----:B------:R-:W-:Y:S02]  /*5150*/  SEL R110, R110, RZ, P1 ;  /* 0x000000ff6e6e7207 */ /* 0x000fe40000800000 */
[----:B------:R-:W-:Y:S01]  /*5160*/  SEL R108, R108, RZ, P2 ;  /* 0x000000ff6c6c7207 */ /* 0x000fe20001000000 */
[----:B------:R-:W-:Y:S06]  /*5170*/  @!P0 BRA `(.L_x_78) ;  /* 0xffffffe400e48947 */ /* 0x000fec000383ffff */
.L_x_66:
[----:B------:R-:W-:-:S13]  /*5180*/  ISETP.NE.AND P0, PT, R126, RZ, PT ;  /* 0x000000ff7e00720c */ /* 0x000fda0003f05270 */
[----:B------:R-:W-:Y:S05]  /*5190*/  @P0 BRA `(.L_x_79) ;  /* 0x0000000000200947 */ /* 0x000fea0003800000 */
[----:B------:R-:W2:Y:S01]  /*51a0*/  S2UR UR4, SR_CgaCtaId ;  /* 0x00000000000479c3 */ /* 0x000ea20000008800 */
[----:B------:R-:W-:Y:S01]  /*51b0*/  ELECT P1, URZ, PT ;  /* 0x0000000000ff782f */ /* 0x000fe20003820000 */
[----:B------:R-:W-:-:S06]  /*51c0*/  IMAD.MOV.U32 R2, RZ, RZ, 0x1 ;  /* 0x00000001ff027424 */ /* 0x000fcc00078e00ff */
[----:B------:R-:W-:Y:S06]  /*51d0*/  UVIRTCOUNT.DEALLOC.SMPOOL 0x80 ;  /* 0x000000800000784c */ /* 0x000fec0000000000 */
[----:B-1----:R-:W-:Y:S01]  /*51e0*/  @P1 MOV R3, 0x40 ;  /* 0x0000004000031802 */ /* 0x002fe20000000f00 */
[----:B--2---:R-:W-:-:S05]  /*51f0*/  @P1 IMAD.U32 R86, RZ, RZ, UR4 ;  /* 0x00000004ff561e24 */ /* 0x004fca000f8e00ff */
[----:B------:R-:W-:-:S05]  /*5200*/  @P1 LEA R3, R86, R3, 0x18 ;  /* 0x0000000356031211 */ /* 0x000fca00078ec0ff */
[----:B------:R2:W-:Y:S02]  /*5210*/  @P1 STS.U8 [R3], R2 ;  /* 0x0000000203001388 */ /* 0x0005e40000000000 */
.L_x_79:
[----:B------:R-:W-:Y:S06]  /*5220*/  BAR.SYNC.DEFER_BLOCKING 0x2, 0x80 ;  /* 0x0082000000007b1d */ /* 0x000fec0000010000 */
[----:B------:R-:W-:Y:S05]  /*5230*/  @P0 BRA `(.L_x_80) ;  /* 0x0000000000d80947 */ /* 0x000fea0003800000 */
[----:B-12---:R-:W-:Y:S01]  /*5240*/  VIADD R3, R87, 0xc0 ;  /* 0x000000c057037836 */ /* 0x006fe20000000000 */
[----:B------:R-:W-:Y:S01]  /*5250*/  LOP3.LUT R86, R86, 0x1, RZ, 0x3c, !PT ;  /* 0x0000000156567812 */ /* 0x000fe200078e3cff */
[----:B------:R-:W-:Y:S03]  /*5260*/  BSSY B0, `(.L_x_81) ;  /* 0x0000005000007945 */ /* 0x000fe60003800000 */
[----:B------:R-:W-:-:S04]  /*5270*/  PRMT R3, R86, 0x654, R3 ;  /* 0x0000065456037816 */ /* 0x000fc80000000003 */
[----:B------:R1:W-:Y:S01]  /*5280*/  SYNCS.ARRIVE.TRANS64.RED.ART0 RZ, [R3+URZ], R0 ;  /* 0x0000000003ff79a7 */ /* 0x0003e200085004ff */
[----:B------:R-:W2:Y:S02]  /*5290*/  SYNCS.PHASECHK.TRANS64.TRYWAIT P0, [R87+URZ+0xc0], RZ ;  /* 0x0000c0ff570075a7 */ /* 0x000ea400080011ff */
[----:B-12---:R-:W-:Y:S05]  /*52a0*/  @!P0 BRA `(.L_x_82) ;  /* 0x0000000800948947 */ /* 0x006fea0003800000 */
.L_x_112:
[----:B------:R-:W-:Y:S05]  /*52b0*/  BSYNC B0 ;  /* 0x0000000000007941 */ /* 0x000fea0003800000 */
.L_x_81:
[----:B------:R-:W2:Y:S01]  /*52c0*/  S2UR UR5, SR_CgaCtaId ;  /* 0x00000000000579c3 */ /* 0x000ea20000008800 */
[----:B------:R-:W-:Y:S01]  /*52d0*/  NOP ;  /* 0x0000000000007918 */ /* 0x000fe20000000000 */
[----:B------:R-:W-:Y:S01]  /*52e0*/  UMOV UR4, 0x50 ;  /* 0x0000005000047882 */ /* 0x000fe20000000000 */
[----:B------:R-:W-:Y:S01]  /*52f0*/  LOP3.LUT R4, R125, 0xffff, RZ, 0xc0, !PT ;  /* 0x0000ffff7d047812 */ /* 0x000fe200078ec0ff */
[----:B------:R-:W-:-:S03]  /*5300*/  IMAD.MOV.U32 R3, RZ, RZ, 0xffff ;  /* 0x0000ffffff037424 */ /* 0x000fc600078e00ff */
[----:B------:R-:W-:-:S04]  /*5310*/  SHF.R.U32.HI R4, RZ, 0x5, R4 ;  /* 0x00000005ff047819 */ /* 0x000fc80000011604 */
[----:B------:R-:W-:Y:S01]  /*5320*/  SHF.L.U32 R3, R3, R4, RZ ;  /* 0x0000000403037219 */ /* 0x000fe200000006ff */
[----:B------:R-:W-:-:S05]  /*5330*/  VIADD R5, R4, 0x10 ;  /* 0x0000001004057836 */ /* 0x000fca0000000000 */
[----:B------:R-:W-:Y:S01]  /*5340*/  SHF.L.U32 R0, R0, R5, RZ ;  /* 0x0000000500007219 */ /* 0x000fe200000006ff */
[----:B--2---:R-:W-:-:S03]  /*5350*/  ULEA UR5, UR5, UR4, 0x18 ;  /* 0x0000000405057291 */ /* 0x004fc6000f8ec0ff */
[----:B------:R-:W-:-:S04]  /*5360*/  LOP3.LUT R5, R0, R3, RZ, 0xfc, !PT ;  /* 0x0000000300057212 */ /* 0x000fc800078efcff */
[C---:B------:R-:W-:Y:S02]  /*5370*/  LOP3.LUT R3, R5.reuse, 0xffff, RZ, 0xc0, !PT ;  /* 0x0000ffff05037812 */ /* 0x040fe400078ec0ff */
[----:B------:R-:W2:Y:S02]  /*5380*/  LDS R2, [UR5] ;  /* 0x00000005ff027984 */ /* 0x000ea40008000800 */
[----:B--2---:R-:W-:-:S04]  /*5390*/  LOP3.LUT R0, R5, 0xffff, R2, 0x80, !PT ;  /* 0x0000ffff05007812 */ /* 0x004fc800078e8002 */
[----:B------:R-:W-:-:S13]  /*53a0*/  ISETP.NE.AND P0, PT, R0, R3, PT ;  /* 0x000000030000720c */ /* 0x000fda0003f05270 */
[----:B------:R-:W-:Y:S05]  /*53b0*/  @P0 BRA `(.L_x_83) ;  /* 0x00000000006c0947 */ /* 0x000fea0003800000 */
[----:B------:R-:W-:Y:S02]  /*53c0*/  SHF.R.U32.HI R0, RZ, 0x10, R2 ;  /* 0x00000010ff007819 */ /* 0x000fe40000011602 */
[----:B------:R-:W-:-:S04]  /*53d0*/  SHF.R.U32.HI R3, RZ, 0x10, R5 ;  /* 0x00000010ff037819 */ /* 0x000fc80000011605 */
[----:B------:R-:W-:-:S04]  /*53e0*/  LOP3.LUT R0, R0, R3, RZ, 0xc0, !PT ;  /* 0x0000000300007212 */ /* 0x000fc800078ec0ff */
[----:B------:R-:W-:-:S13]  /*53f0*/  ISETP.NE.AND P0, PT, R0, R3, PT ;  /* 0x000000030000720c */ /* 0x000fda0003f05270 */
[----:B------:R-:W-:Y:S05]  /*5400*/  @P0 BRA `(.L_x_84) ;  /* 0x00000000004c0947 */ /* 0x000fea0003800000 */
[----:B------:R-:W-:Y:S02]  /*5410*/  R2UR UR4, R5 ;  /* 0x00000000050472ca */ /* 0x000fe400000e0000 */
[----:B------:R-:W-:Y:S02]  /*5420*/  ELECT P0, URZ, PT ;  /* 0x0000000000ff782f */ /* 0x000fe40003800000 */
[----:B------:R-:W-:-:S09]  /*5430*/  PLOP3.LUT P1, PT, PT, PT, PT, 0x8, 0x80 ;  /* 0x000000000080781c */ /* 0x000fd20003f2e170 */
[----:B------:R-:W-:Y:S02]  /*5440*/  ULOP3.LUT UR4, URZ, UR4, URZ, 0x33, !UPT ;  /* 0x00000004ff047292 */ /* 0x000fe4000f8e33ff */
[----:B------:R-:W-:-:S10]  /*5450*/  VOTEU.ANY UP0, P0 ;  /* 0x0000000000ff7886 */ /* 0x000fd40000000100 */
.L_x_85:
[----:B------:R-:W-:Y:S01]  /*5460*/  @P0 ELECT P1, URZ, PT ;  /* 0x0000000000ff082f */ /* 0x000fe20003820000 */
[----:B------:R2:W-:-:S12]  /*5470*/  @UP0 UTCATOMSWS.AND URZ, UR4 ;  /* 0x0000000400ff09e3 */ /* 0x0005d80008000000 */
[----:B------:R-:W-:Y:S02]  /*5480*/  @P1 PLOP3.LUT P0, PT, P1, PT, PT, 0x8, 0x80 ;  /* 0x000000000080181c */ /* 0x000fe40000f0e170 */
[----:B------:R-:W-:-:S11]  /*5490*/  PLOP3.LUT P1, PT, PT, PT, PT, 0x8, 0x80 ;  /* 0x000000000080781c */ /* 0x000fd60003f2e170 */
[----:B--2---:R-:W-:Y:S05]  /*54a0*/  @P0 BRA.U.ANY `(.L_x_85) ;  /* 0xfffffffd00ec0947 */ /* 0x004fea000393ffff */
[----:B------:R-:W2:Y:S01]  /*54b0*/  S2R R2, SR_LANEID ;  /* 0x0000000000027919 */ /* 0x000ea20000000000 */
[----:B------:R-:W-:Y:S01]  /*54c0*/  IMAD.U32 R0, RZ, RZ, UR4 ;  /* 0x00000004ff007e24 */ /* 0x000fe2000f8e00ff */
[----:B------:R-:W-:Y:S02]  /*54d0*/  VOTEU.ANY UR6, UPT, PT ;  /* 0x0000000000067886 */ /* 0x000fe400038e0100 */
[----:B------:R-:W-:Y:S01]  /*54e0*/  UFLO.U32 UR6, UR6 ;  /* 0x00000006000672bd */ /* 0x000fe200080e0000 */
[----:B------:R-:W3:Y:S05]  /*54f0*/  REDUX UR4, R0 ;  /* 0x00000000000473c4 */ /* 0x000eea0000000000 */
[----:B--2---:R-:W-:-:S02]  /*5500*/  ISETP.EQ.U32.AND P0, PT, R2, UR6, PT ;  /* 0x0000000602007c0c */ /* 0x004fc4000bf02070 */
[----:B---3--:R-:W-:-:S11]  /*5510*/  MOV R2, UR4 ;  /* 0x0000000400027c02 */ /* 0x008fd60008000f00 */
[----:B------:R2:W-:Y:S01]  /*5520*/  @P0 ATOMS.AND RZ, [UR5], R2 ;  /* 0x00000002ffff098c */ /* 0x0005e2000a800005 */
[----:B------:R-:W-:Y:S05]  /*5530*/  BRA `(.L_x_86) ;  /* 0x0000000000147947 */ /* 0x000fea0003800000 */
.L_x_84:
[----:B------:R-:W-:Y:S02]  /*5540*/  MOV R2, 0x5560 ;  /* 0x0000556000027802 */ /* 0x000fe40000000f00 */
[----:B-1----:R-:W-:Y:S05]  /*5550*/  CALL.REL.NOINC `($__internal_0_$__cuda_sm10x_tcgen05_guardrail_trap_col_being_dealloced_not_returned_by_alloc) ;  /* 0x0000000400fc7944 */ /* 0x002fea0003c00000 */
[----:B------:R-:W-:Y:S05]  /*5560*/  BRA `(.L_x_86) ;  /* 0x0000000000087947 */ /* 0x000fea0003800000 */
.L_x_83:
[----:B------:R-:W-:Y:S02]  /*5570*/  MOV R2, 0x5590 ;  /* 0x0000559000027802 */ /* 0x000fe40000000f00 */
[----:B-1----:R-:W-:Y:S05]  /*5580*/  CALL.REL.NOINC `($__internal_2_$__cuda_sm10x_tcgen05_guardrail_trap_unallocated_columns_being_dealloced) ;  /* 0x0000000800087944 */ /* 0x002fea0003c00000 */
.L_x_86:
[----:B------:R-:W-:Y:S01]  /*5590*/  NOP ;  /* 0x0000000000007918 */ /* 0x000fe20000000000 */
.L_x_80:
[----:B------:R-:W-:Y:S01]  /*55a0*/  ISETP.NE.AND P0, PT, R126, RZ, PT ;  /* 0x000000ff7e00720c */ /* 0x000fe20003f05270 */
[----:B------:R-:W-:-:S04]  /*55b0*/  DEPBAR.LE SB0, 0x0 ;  /* 0x000080000000791a */ /* 0x000fc80000000000 */
[----:B------:R-:W-:-:S08]  /*55c0*/  DEPBAR.LE SB0, 0x0 ;  /* 0x000080000000791a */ /* 0x000fd00000000000 */
[----:B------:R-:W-:Y:S05]  /*55d0*/  @P0 BRA `(.L_x_52) ;  /* 0x0000000000200947 */ /* 0x000fea0003800000 */
[----:B------:R-:W-:Y:S01]  /*55e0*/  ELECT P0, URZ, PT ;  /* 0x0000000000ff782f */ /* 0x000fe20003800000 */
[----:B-1----:R-:W-:-:S12]  /*55f0*/  IMAD.MOV.U32 R0, RZ, RZ, 0x20 ;  /* 0x00000020ff007424 */ /* 0x002fd800078e00ff */
[----:B--2---:R-:W-:-:S04]  /*5600*/  @P0 IADD3 R2, PT, PT, -R0, 0x100000, RZ ;  /* 0x0010000000020810 */ /* 0x004fc80007ffe1ff */
[C---:B------:R-:W-:Y:S02]  /*5610*/  @P0 SHF.L.U32 R3, R2.reuse, 0xb, RZ ;  /* 0x0000000b02030819 */ /* 0x040fe400000006ff */
[----:B------:R-:W-:-:S05]  /*5620*/  @P0 SHF.L.U32 R2, R2, 0x1, RZ ;  /* 0x0000000102020819 */ /* 0x000fca00000006ff */
[----:B------:R1:W-:Y:S04]  /*5630*/  @P0 STS.64 [R87+URZ+0xc0], R2 ;  /* 0x0000c00257000988 */ /* 0x0003e80008000aff */
[----:B------:R-:W2:Y:S02]  /*5640*/  FENCE.VIEW.ASYNC.S ;  /* 0x00000000000073c6 */ /* 0x000ea40000000000 */
[----:B--2---:R-:W2:Y:S02]  /*5650*/  SYNCS.CCTL.IVALL ;  /* 0x00000000000079b1 */ /* 0x004ea40000000000 */
.L_x_52:
[----:B--2---:R-:W-:Y:S01]  /*5660*/  NOP ;  /* 0x0000000000007918 */ /* 0x004fe20000000000 */
[----:B-1----:R-:W-:Y:S05]  /*5670*/  EXIT ;  /* 0x000000000000794d */ /* 0x002fea0003800000 */
.L_x_22:
[----:B------:R-:W-:-:S07]  /*5680*/  MOV R20, R21 ;  /* 0x0000001500147202 */ /* 0x000fce0000000f00 */
.L_x_87:
[----:B----4-:R4:W3:Y:S02]  /*5690*/  SYNCS.PHASECHK.TRANS64.TRYWAIT P0, [R14+URZ+0xb0], R21 ;  /* 0x0000b0150e0075a7 */ /* 0x0108e400080011ff */
[----:B---3--:R-:W-:Y:S05]  /*56a0*/  @!P0 NANOSLEEP.SYNCS 0x989680 ;  /* 0x009896800000895d */ /* 0x008fea0003900000 */
[----:B------:R-:W3:Y:S02]  /*56b0*/  @!P0 SYNCS.PHASECHK.TRANS64 P0, [R14+URZ+0xb0], R21 ;  /* 0x0000b0150e0085a7 */ /* 0x000ee400080010ff */
[----:B---3--:R-:W-:Y:S05]  /*56c0*/  @!P0 BRA `(.L_x_87) ;  /* 0xfffffffc00f08947 */ /* 0x008fea000383ffff */
[----:B------:R-:W-:Y:S05]  /*56d0*/  BRA `(.L_x_88) ;  /* 0xffffffb800487947 */ /* 0x000fea000383ffff */
.L_x_24:
[----:B------:R-:W-:-:S07]  /*56e0*/  MOV R7, R6 ;  /* 0x0000000600077202 */ /* 0x000fce0000000f00 */
.L_x_89:
[----:B--2---:R2:W3:Y:S02]  /*56f0*/  SYNCS.PHASECHK.TRANS64.TRYWAIT P0, [R2+URZ+0xb0], R7 ;  /* 0x0000b007020075a7 */ /* 0x0044e400080011ff */
[----:B---3--:R-:W-:Y:S05]  /*5700*/  @!P0 NANOSLEEP.SYNCS 0x989680 ;  /* 0x009896800000895d */ /* 0x008fea0003900000 */
[----:B------:R-:W3:Y:S02]  /*5710*/  @!P0 SYNCS.PHASECHK.TRANS64 P0, [R2+URZ+0xb0], R7 ;  /* 0x0000b007020085a7 */ /* 0x000ee400080010ff */
[----:B---3--:R-:W-:Y:S05]  /*5720*/  @!P0 BRA `(.L_x_89) ;  /* 0xfffffffc00f08947 */ /* 0x008fea000383ffff */
[----:B------:R-:W-:Y:S05]  /*5730*/  BRA `(.L_x_90) ;  /* 0xffffffb800f47947 */ /* 0x000fea000383ffff */
.L_x_25:
[----:B------:R-:W-:-:S07]  /*5740*/  MOV R9, R8 ;  /* 0x0000000800097202 */ /* 0x000fce0000000f00 */
.L_x_91:
[----:B--2---:R2:W3:Y:S02]  /*5750*/  SYNCS.PHASECHK.TRANS64.TRYWAIT P0, [R3+URZ+0xb0], R9 ;  /* 0x0000b009030075a7 */ /* 0x0044e400080011ff */
[----:B---3--:R-:W-:Y:S05]  /*5760*/  @!P0 NANOSLEEP.SYNCS 0x989680 ;  /* 0x009896800000895d */ /* 0x008fea0003900000 */
[----:B------:R-:W3:Y:S02]  /*5770*/  @!P0 SYNCS.PHASECHK.TRANS64 P0, [R3+URZ+0xb0], R9 ;  /* 0x0000b009030085a7 */ /* 0x000ee400080010ff */
[----:B---3--:R-:W-:Y:S05]  /*5780*/  @!P0 BRA `(.L_x_91) ;  /* 0xfffffffc00f08947 */ /* 0x008fea000383ffff */
[----:B------:R-:W-:Y:S05]  /*5790*/  BRA `(.L_x_17) ;  /* 0xffffffbc00287947 */ /* 0x000fea000383ffff */
.L_x_27:
[----:B------:R-:W-:-:S07]  /*57a0*/  MOV R0, UR34 ;  /* 0x0000002200007c02 */ /* 0x000fce0008000f00 */
.L_x_92:
[----:B---3--:R3:W4:Y:S02]  /*57b0*/  SYNCS.PHASECHK.TRANS64.TRYWAIT P0, [R0+URZ+0xa0], RZ ;  /* 0x0000a0ff000075a7 */ /* 0x00872400080011ff */
[----:B----4-:R-:W-:Y:S05]  /*57c0*/  @!P0 NANOSLEEP.SYNCS 0x989680 ;  /* 0x009896800000895d */ /* 0x010fea0003900000 */
[----:B------:R-:W4:Y:S02]  /*57d0*/  @!P0 SYNCS.PHASECHK.TRANS64 P0, [R0+URZ+0xa0], RZ ;  /* 0x0000a0ff000085a7 */ /* 0x000f2400080010ff */
[----:B----4-:R-:W-:Y:S05]  /*57e0*/  @!P0 BRA `(.L_x_92) ;  /* 0xfffffffc00f08947 */ /* 0x010fea000383ffff */
[----:B------:R-:W-:Y:S05]  /*57f0*/  BRA `(.L_x_93) ;  /* 0xffffffbc00347947 */ /* 0x000fea000383ffff */
.L_x_30:
[----:B------:R-:W-:Y:S02]  /*5800*/  MOV R4, UR4 ;  /* 0x0000000400047c02 */ /* 0x000fe40008000f00 */
[----:B------:R-:W-:Y:S02]  /*5810*/  MOV R5, UR4 ;  /* 0x0000000400057c02 */ /* 0x000fe40008000f00 */
[----:B------:R-:W-:-:S07]  /*5820*/  MOV R0, UR5 ;  /* 0x0000000500007c02 */ /* 0x000fce0008000f00 */
.L_x_94:
[----:B-1----:R1:W3:Y:S02]  /*5830*/  SYNCS.PHASECHK.TRANS64.TRYWAIT P0, [R0+URZ+0x40], R5 ;  /* 0x00004005000075a7 */ /* 0x0022e400080011ff */
[----:B---3--:R-:W-:Y:S05]  /*5840*/  @!P0 NANOSLEEP.SYNCS 0x989680 ;  /* 0x009896800000895d */ /* 0x008fea0003900000 */
[----:B------:R-:W3:Y:S02]  /*5850*/  @!P0 SYNCS.PHASECHK.TRANS64 P0, [R0+URZ+0x40], R5 ;  /* 0x00004005000085a7 */ /* 0x000ee400080010ff */
[----:B---3--:R-:W-:Y:S05]  /*5860*/  @!P0 BRA `(.L_x_94) ;  /* 0xfffffffc00f08947 */ /* 0x008fea000383ffff */
[----:B------:R-:W-:Y:S05]  /*5870*/  BRA `(.L_x_29) ;  /* 0xffffffbc00e47947 */ /* 0x000fea000383ffff */
.L_x_33:
[----:B------:R-:W-:-:S07]  /*5880*/  MOV R5, R4 ;  /* 0x0000000400057202 */ /* 0x000fce0000000f00 */
.L_x_95:
[----:B-1----:R1:W2:Y:S02]  /*5890*/  SYNCS.PHASECHK.TRANS64.TRYWAIT P0, [R3+URZ+0xa0], R5 ;  /* 0x0000a005030075a7 */ /* 0x0022a400080011ff */
[----:B--2---:R-:W-:Y:S05]  /*58a0*/  @!P0 NANOSLEEP.SYNCS 0x989680 ;  /* 0x009896800000895d */ /* 0x004fea0003900000 */
[----:B------:R-:W2:Y:S02]  /*58b0*/  @!P0 SYNCS.PHASECHK.TRANS64 P0, [R3+URZ+0xa0], R5 ;  /* 0x0000a005030085a7 */ /* 0x000ea400080010ff */
[----:B--2---:R-:W-:Y:S05]  /*58c0*/  @!P0 BRA `(.L_x_95) ;  /* 0xfffffffc00f08947 */ /* 0x004fea000383ffff */
[----:B------:R-:W-:Y:S05]  /*58d0*/  BRA `(.L_x_96) ;  /* 0xffffffc0007c7947 */ /* 0x000fea000383ffff */
.L_x_35:
[----:B------:R-:W-:Y:S02]  /*58e0*/  MOV R2, UR4 ;  /* 0x0000000400027c02 */ /* 0x000fe40008000f00 */
[----:B--2---:R-:W-:Y:S02]  /*58f0*/  MOV R3, UR4 ;  /* 0x0000000400037c02 */ /* 0x004fe40008000f00 */
[----:B------:R-:W-:-:S07]  /*5900*/  MOV R0, UR5 ;  /* 0x0000000500007c02 */ /* 0x000fce0008000f00 */
.L_x_97:
[----:B-1----:R1:W2:Y:S02]  /*5910*/  SYNCS.PHASECHK.TRANS64.TRYWAIT P0, [R0+URZ+0x40], R3 ;  /* 0x00004003000075a7 */ /* 0x0022a400080011ff */
[----:B--2---:R-:W-:Y:S05]  /*5920*/  @!P0 NANOSLEEP.SYNCS 0x989680 ;  /* 0x009896800000895d */ /* 0x004fea0003900000 */
[----:B------:R-:W2:Y:S02]  /*5930*/  @!P0 SYNCS.PHASECHK.TRANS64 P0, [R0+URZ+0x40], R3 ;  /* 0x00004003000085a7 */ /* 0x000ea400080010ff */
[----:B--2---:R-:W-:Y:S05]  /*5940*/  @!P0 BRA `(.L_x_97) ;  /* 0xfffffffc00f08947 */ /* 0x004fea000383ffff */
[----:B------:R-:W-:Y:S05]  /*5950*/  BRA `(.L_x_98) ;  /* 0xffffffc400247947 */ /* 0x000fea000383ffff */
.L_x_37:
[----:B------:R-:W-:-:S07]  /*5960*/  MOV R2, UR12 ;  /* 0x0000000c00027c02 */ /* 0x000fce0008000f00 */
.L_x_99:
[----:B-1----:R1:W3:Y:S02]  /*5970*/  SYNCS.PHASECHK.TRANS64.TRYWAIT P0, [R2+URZ+0xa0], RZ ;  /* 0x0000a0ff020075a7 */ /* 0x0022e400080011ff */
[----:B---3--:R-:W-:Y:S05]  /*5980*/  @!P0 NANOSLEEP.SYNCS 0x989680 ;  /* 0x009896800000895d */ /* 0x008fea0003900000 */
[----:B------:R-:W3:Y:S02]  /*5990*/  @!P0 SYNCS.PHASECHK.TRANS64 P0, [R2+URZ+0xa0], RZ ;  /* 0x0000a0ff020085a7 */ /* 0x000ee400080010ff */
[----:B---3--:R-:W-:Y:S05]  /*59a0*/  @!P0 BRA `(.L_x_99) ;  /* 0xfffffffc00f08947 */ /* 0x008fea000383ffff */
[----:B------:R-:W-:Y:S05]  /*59b0*/  BRA `(.L_x_100) ;  /* 0xffffffc400447947 */ /* 0x000fea000383ffff */
.L_x_40:
[----:B------:R-:W-:Y:S02]  /*59c0*/  MOV R2, UR13 ;  /* 0x0000000d00027c02 */ /* 0x000fe40008000f00 */
[----:B------:R-:W-:Y:S02]  /*59d0*/  MOV R3, UR13 ;  /* 0x0000000d00037c02 */ /* 0x000fe40008000f00 */
[----:B------:R-:W-:-:S07]  /*59e0*/  MOV R0, UR17 ;  /* 0x0000001100007c02 */ /* 0x000fce0008000f00 */
.L_x_101:
[----:B-1----:R1:W2:Y:S02]  /*59f0*/  SYNCS.PHASECHK.TRANS64.TRYWAIT P0, [R0+URZ+0x90], R3 ;  /* 0x00009003000075a7 */ /* 0x0022a400080011ff */
[----:B--2---:R-:W-:Y:S05]  /*5a00*/  @!P0 NANOSLEEP.SYNCS 0x989680 ;  /* 0x009896800000895d */ /* 0x004fea0003900000 */
[----:B------:R-:W2:Y:S02]  /*5a10*/  @!P0 SYNCS.PHASECHK.TRANS64 P0, [R0+URZ+0x90], R3 ;  /* 0x00009003000085a7 */ /* 0x000ea400080010ff */
[----:B--2---:R-:W-:Y:S05]  /*5a20*/  @!P0 BRA `(.L_x_101) ;  /* 0xfffffffc00f08947 */ /* 0x004fea000383ffff */
[----:B------:R-:W-:Y:S05]  /*5a30*/  BRA `(.L_x_39) ;  /* 0xffffffc8009c7947 */ /* 0x000fea000383ffff */
.L_x_43:
[----:B------:R-:W-:Y:S02]  /*5a40*/  MOV R2, UR25 ;  /* 0x0000001900027c02 */ /* 0x000fe40008000f00 */
[----:B------:R-:W-:Y:S02]  /*5a50*/  MOV R3, UR25 ;  /* 0x0000001900037c02 */ /* 0x000fe40008000f00 */
[----:B------:R-:W-:Y:S07]  /*5a60*/  MOV R0, UR13 ;  /* 0x0000000d00007c02 */ /* 0x000fee0008000f00 */
.L_x_102:
[----:B-1----:R1:W2:Y:S02]  /*5a70*/  SYNCS.PHASECHK.TRANS64.TRYWAIT P0, [R0+URZ], R3 ;  /* 0x00000003000075a7 */ /* 0x0022a400080011ff */
[----:B--2---:R-:W-:Y:S05]  /*5a80*/  @!P0 NANOSLEEP.SYNCS 0x989680 ;  /* 0x009896800000895d */ /* 0x004fea0003900000 */
[----:B------:R-:W2:Y:S02]  /*5a90*/  @!P0 SYNCS.PHASECHK.TRANS64 P0, [R0+URZ], R3 ;  /* 0x00000003000085a7 */ /* 0x000ea400080010ff */
[----:B--2---:R-:W-:Y:S05]  /*5aa0*/  @!P0 BRA `(.L_x_102) ;  /* 0xfffffffc00f08947 */ /* 0x004fea000383ffff */
[----:B------:R-:W-:Y:S05]  /*5ab0*/  BRA `(.L_x_42) ;  /* 0xffffffc800f47947 */ /* 0x000fea000383ffff */
.L_x_46:
[-C--:B------:R-:W-:Y:S02]  /*5ac0*/  MOV R6, R3.reuse ;  /* 0x0000000300067202 */ /* 0x080fe40000000f00 */
[----:B------:R-:W-:-:S07]  /*5ad0*/  MOV R7, R3 ;  /* 0x0000000300077202 */ /* 0x000fce0000000f00 */
.L_x_103:
[----:B--2---:R2:W3:Y:S02]  /*5ae0*/  SYNCS.PHASECHK.TRANS64.TRYWAIT P0, [R2+URZ+0xa0], R7 ;  /* 0x0000a007020075a7 */ /* 0x0044e400080011ff */
[----:B---3--:R-:W-:Y:S05]  /*5af0*/  @!P0 NANOSLEEP.SYNCS 0x989680 ;  /* 0x009896800000895d */ /* 0x008fea0003900000 */
[----:B------:R-:W3:Y:S02]  /*5b00*/  @!P0 SYNCS.PHASECHK.TRANS64 P0, [R2+URZ+0xa0], R7 ;  /* 0x0000a007020085a7 */ /* 0x000ee400080010ff */
[----:B---3--:R-:W-:Y:S05]  /*5b10*/  @!P0 BRA `(.L_x_103) ;  /* 0xfffffffc00f08947 */ /* 0x008fea000383ffff */
[----:B------:R-:W-:Y:S05]  /*5b20*/  BRA `(.L_x_104) ;  /* 0xffffffcc00887947 */ /* 0x000fea000383ffff */
.L_x_61:
[----:B------:R-:W-:-:S07]  /*5b30*/  MOV R15, R14 ;  /* 0x0000000e000f7202 */ /* 0x000fce0000000f00 */
.L_x_105:
[----:B-1----:R1:W2:Y:S02]  /*5b40*/  SYNCS.PHASECHK.TRANS64.TRYWAIT P0, [R3+URZ], R15 ;  /* 0x0000000f030075a7 */ /* 0x0022a400080011ff */
[----:B--2---:R-:W-:Y:S05]  /*5b50*/  @!P0 NANOSLEEP.SYNCS 0x989680 ;  /* 0x009896800000895d */ /* 0x004fea0003900000 */
[----:B------:R-:W2:Y:S02]  /*5b60*/  @!P0 SYNCS.PHASECHK.TRANS64 P0, [R3+URZ], R15 ;  /* 0x0000000f030085a7 */ /* 0x000ea400080010ff */
[----:B--2---:R-:W-:Y:S05]  /*5b70*/  @!P0 BRA `(.L_x_105) ;  /* 0xfffffffc00f08947 */ /* 0x004fea000383ffff */
[----:B------:R-:W-:Y:S05]  /*5b80*/  BRA `(.L_x_60) ;  /* 0xffffffd4005c7947 */ /* 0x000fea000383ffff */
.L_x_64:
[----:B------:R-:W-:-:S07]  /*5b90*/  MOV R9, R8 ;  /* 0x0000000800097202 */ /* 0x000fce0000000f00 */
.L_x_106:
[----:B-1----:R1:W2:Y:S02]  /*5ba0*/  SYNCS.PHASECHK.TRANS64.TRYWAIT P0, [R3+URZ], R9 ;  /* 0x00000009030075a7 */ /* 0x0022a400080011ff */
[----:B--2---:R-:W-:Y:S05]  /*5bb0*/  @!P0 NANOSLEEP.SYNCS 0x989680 ;  /* 0x009896800000895d */ /* 0x004fea0003900000 */
[----:B------:R-:W2:Y:S02]  /*5bc0*/  @!P0 SYNCS.PHASECHK.TRANS64 P0, [R3+URZ], R9 ;  /* 0x00000009030085a7 */ /* 0x000ea400080010ff */
[----:B--2---:R-:W-:Y:S05]  /*5bd0*/  @!P0 BRA `(.L_x_106) ;  /* 0xfffffffc00f08947 */ /* 0x004fea000383ffff */
[----:B------:R-:W-:Y:S05]  /*5be0*/  BRA `(.L_x_63) ;  /* 0xffffffd400c47947 */ /* 0x000fea000383ffff */
.L_x_65:
[----:B-1----:R1:W3:Y:S02]  /*5bf0*/  SYNCS.PHASECHK.TRANS64.TRYWAIT P0, [R87+URZ+0xa0], RZ ;  /* 0x0000a0ff570075a7 */ /* 0x0022e400080011ff */
[----:B---3--:R-:W-:Y:S05]  /*5c00*/  @!P0 NANOSLEEP.SYNCS 0x989680 ;  /* 0x009896800000895d */ /* 0x008fea0003900000 */
[----:B------:R-:W3:Y:S02]  /*5c10*/  @!P0 SYNCS.PHASECHK.TRANS64 P0, [R87+URZ+0xa0], RZ ;  /* 0x0000a0ff570085a7 */ /* 0x000ee400080010ff */
[----:B---3--:R-:W-:Y:S05]  /*5c20*/  @!P0 BRA `(.L_x_65) ;  /* 0xfffffffc00f08947 */ /* 0x008fea000383ffff */
[----:B------:R-:W-:Y:S05]  /*5c30*/  BRA `(.L_x_107) ;  /* 0xffffffd800287947 */ /* 0x000fea000383ffff */
.L_x_67:
[----:B------:R-:W-:-:S07]  /*5c40*/  MOV R3, R2 ;  /* 0x0000000200037202 */ /* 0x000fce0000000f00 */
.L_x_108:
[----:B--2---:R2:W3:Y:S02]  /*5c50*/  SYNCS.PHASECHK.TRANS64.TRYWAIT P1, [R129+URZ+0x80], R3 ;  /* 0x00008003810075a7 */ /* 0x0044e400080211ff */
[----:B---3--:R-:W-:Y:S05]  /*5c60*/  @!P1 NANOSLEEP.SYNCS 0x989680 ;  /* 0x009896800000995d */ /* 0x008fea0003900000 */
[----:B------:R-:W3:Y:S02]  /*5c70*/  @!P1 SYNCS.PHASECHK.TRANS64 P1, [R129+URZ+0x80], R3 ;  /* 0x00008003810095a7 */ /* 0x000ee400080210ff */
[----:B---3--:R-:W-:Y:S05]  /*5c80*/  @!P1 BRA `(.L_x_108) ;  /* 0xfffffffc00f09947 */ /* 0x008fea000383ffff */
[----:B------:R-:W-:Y:S05]  /*5c90*/  BRA `(.L_x_109) ;  /* 0xffffffdc006c7947 */ /* 0x000fea000383ffff */
.L_x_75:
[----:B------:R-:W-:-:S07]  /*5ca0*/  MOV R5, R4 ;  /* 0x0000000400057202 */ /* 0x000fce0000000f00 */
.L_x_110:
[----:B-1----:R1:W2:Y:S02]  /*5cb0*/  SYNCS.PHASECHK.TRANS64.TRYWAIT P0, [R3+URZ+0xa0], R5 ;  /* 0x0000a005030075a7 */ /* 0x0022a400080011ff */
[----:B--2---:R-:W-:Y:S05]  /*5cc0*/  @!P0 NANOSLEEP.SYNCS 0x989680 ;  /* 0x009896800000895d */ /* 0x004fea0003900000 */
[----:B------:R-:W2:Y:S02]  /*5cd0*/  @!P0 SYNCS.PHASECHK.TRANS64 P0, [R3+URZ+0xa0], R5 ;  /* 0x0000a005030085a7 */ /* 0x000ea400080010ff */
[----:B--2---:R-:W-:Y:S05]  /*5ce0*/  @!P0 BRA `(.L_x_110) ;  /* 0xfffffffc00f08947 */ /* 0x004fea000383ffff */
[----:B------:R-:W-:Y:S05]  /*5cf0*/  BRA `(.L_x_111) ;  /* 0xfffffff000907947 */ /* 0x000fea000383ffff */
.L_x_82:
[----:B-1----:R1:W2:Y:S02]  /*5d00*/  SYNCS.PHASECHK.TRANS64.TRYWAIT P0, [R87+URZ+0xc0], RZ ;  /* 0x0000c0ff570075a7 */ /* 0x0022a400080011ff */
[----:B--2---:R-:W-:Y:S05]  /*5d10*/  @!P0 NANOSLEEP.SYNCS 0x989680 ;  /* 0x009896800000895d */ /* 0x004fea0003900000 */
[----:B------:R-:W2:Y:S02]  /*5d20*/  @!P0 SYNCS.PHASECHK.TRANS64 P0, [R87+URZ+0xc0], RZ ;  /* 0x0000c0ff570085a7 */ /* 0x000ea400080010ff */
[----:B--2---:R-:W-:Y:S05]  /*5d30*/  @!P0 BRA `(.L_x_82) ;  /* 0xfffffffc00f08947 */ /* 0x004fea000383ffff */
[----:B------:R-:W-:Y:S05]  /*5d40*/  BRA `(.L_x_112) ;  /* 0xfffffff400587947 */ /* 0x000fea000383ffff */
        .weak           $__internal_0_$__cuda_sm10x_tcgen05_guardrail_trap_col_being_dealloced_not_returned_by_alloc
        .type           $__internal_0_$__cuda_sm10x_tcgen05_guardrail_trap_col_being_dealloced_not_returned_by_alloc,@function
        .size           $__internal_0_$__cuda_sm10x_tcgen05_guardrail_trap_col_being_dealloced_not_returned_by_alloc,($__internal_1_$__cuda_sm10x_tcgen05_guardrail_trap_phase_invalid_during_alloc - $__internal_0_$__cuda_sm10x_tcgen05_guardrail_trap_col_being_dealloced_not_returned_by_alloc)
$__internal_0_$__cuda_sm10x_tcgen05_guardrail_trap_col_being_dealloced_not_returned_by_alloc:
[----:B------:R-:W-:Y:S05]  /*5d50*/  BPT.TRAP 0x1 ;  /* 0x000000040000795c */ /* 0x000fea0000300000 */
[----:B------:R-:W-:-:S04]  /*5d60*/  HFMA2 R3, -RZ, RZ, 0, 0 ;  /* 0x00000000ff037431 */ /* 0x000fc800000001ff */
[----:B------:R-:W-:Y:S05]  /*5d70*/  RET.REL.NODEC R2 `(kernel_cutlass_kernel_cudnngrouped_gemmgrouped_gemm_swiglugrouped_gemm_swiglu_quantBlockScaledContiguousGroupedGemmKernel_object_at__TiledMMA_ThrLayoutVMNK21111000_PermutationMNK____MMAAt_0) ;  /* 0xffffffa002a07950 */ /* 0x000fea0003c3ffff */
        .weak           $__internal_1_$__cuda_sm10x_tcgen05_guardrail_trap_phase_invalid_during_alloc
        .type           $__internal_1_$__cuda_sm10x_tcgen05_guardrail_trap_phase_invalid_during_alloc,@function
        .size           $__internal_1_$__cuda_sm10x_tcgen05_guardrail_trap_phase_invalid_during_alloc,($__internal_2_$__cuda_sm10x_tcgen05_guardrail_trap_unallocated_columns_being_dealloced - $__internal_1_$__cuda_sm10x_tcgen05_guardrail_trap_phase_invalid_during_alloc)
$__internal_1_$__cuda_sm10x_tcgen05_guardrail_trap_phase_invalid_during_alloc:
[----:B------:R-:W-:Y:S05]  /*5d80*/  BPT.TRAP 0x1 ;  /* 0x000000040000795c */ /* 0x000fea0000300000 */
[----:B------:R-:W-:-:S04]  /*5d90*/  MOV R3, 0x0 ;  /* 0x0000000000037802 */ /* 0x000fc80000000f00 */
[----:B------:R-:W-:Y:S05]  /*5da0*/  RET.REL.NODEC R2 `(kernel_cutlass_kernel_cudnngrouped_gemmgrouped_gemm_swiglugrouped_gemm_swiglu_quantBlockScaledContiguousGroupedGemmKernel_object_at__TiledMMA_ThrLayoutVMNK21111000_PermutationMNK____MMAAt_0) ;  /* 0xffffffa002947950 */ /* 0x000fea0003c3ffff */
        .weak           $__internal_2_$__cuda_sm10x_tcgen05_guardrail_trap_unallocated_columns_being_dealloced
        .type           $__internal_2_$__cuda_sm10x_tcgen05_guardrail_trap_unallocated_columns_being_dealloced,@function
        .size           $__internal_2_$__cuda_sm10x_tcgen05_guardrail_trap_unallocated_columns_being_dealloced,(.L_x_116 - $__internal_2_$__cuda_sm10x_tcgen05_guardrail_trap_unallocated_columns_being_dealloced)
$__internal_2_$__cuda_sm10x_tcgen05_guardrail_trap_unallocated_columns_being_dealloced:
[----:B------:R-:W-:Y:S05]  /*5db0*/  BPT.TRAP 0x1 ;  /* 0x000000040000795c */ /* 0x000fea0000300000 */
[----:B------:R-:W-:-:S04]  /*5dc0*/  HFMA2 R3, -RZ, RZ, 0, 0 ;  /* 0x00000000ff037431 */ /* 0x000fc800000001ff */
[----:B------:R-:W-:Y:S05]  /*5dd0*/  RET.REL.NODEC R2 `(kernel_cutlass_kernel_cudnngrouped_gemmgrouped_gemm_swiglugrouped_gemm_swiglu_quantBlockScaledContiguousGroupedGemmKernel_object_at__TiledMMA_ThrLayoutVMNK21111000_PermutationMNK____MMAAt_0) ;  /* 0xffffffa002887950 */ /* 0x000fea0003c3ffff */
.L_x_113:
[----:B------:R-:W-:-:S00]  /*5de0*/  BRA `(.L_x_113) ;  /* 0xfffffffc00fc7947 */ /* 0x000fc0000383ffff */
[----:B------:R-:W-:-:S00]  /*5df0*/  NOP ;  /* 0x0000000000007918 */ /* 0x000fc00000000000 */
        /* <DEDUP_REMOVED lines=8> */
.L_x_116:


//--------------------- .nv.shared.kernel_cutlass_kernel_cudnngrouped_gemmgrouped_gemm_swiglugrouped_gemm_swiglu_quantBlockScaledContiguousGroupedGemmKernel_object_at__TiledMMA_ThrLayoutVMNK21111000_PermutationMNK____MMAAt_0 --------------------------
	.section	.nv.shared.kernel_cutlass_kernel_cudnngrouped_gemmgrouped_gemm_swiglugrouped_gemm_swiglu_quantBlockScaledContiguousGroupedGemmKernel_object_at__TiledMMA_ThrLayoutVMNK21111000_PermutationMNK____MMAAt_0,"aw",@nobits
	.sectionflags	@""
	.align	1024
	.zero		1024


//--------------------- .nv.shared.reserved.0     --------------------------
	.section	.nv.shared.reserved.0,"aw",@nobits
	.align	8
	.weak		__nv_reservedSMEM_offset_0_alias
	.size		__nv_reservedSMEM_offset_0_alias, 0, 64
	.other		__nv_reservedSMEM_offset_0_alias,@"STO_CUDA_RESERVED_SHARED STV_DEFAULT"
__nv_reservedSMEM_offset_0_alias:
	.zero		0
.nv.shared.reserved.0:
	.zero		64
	.weak		__nv_reservedSMEM_allocation_phase
	.type		__nv_reservedSMEM_allocation_phase,@object
	.size		__nv_reservedSMEM_allocation_phase,(.L_0 - __nv_reservedSMEM_allocation_phase)
__nv_reservedSMEM_allocation_phase:
	.zero		1
.L_0:
	.zero		7
	.weak		__nv_reservedSMEM_devtool_atexit_pc
	.type		__nv_reservedSMEM_devtool_atexit_pc,@object
	.size		__nv_reservedSMEM_devtool_atexit_pc,(__nv_reservedSMEM_allocation_mask - __nv_reservedSMEM_devtool_atexit_pc)
__nv_reservedSMEM_devtool_atexit_pc:
	.zero		8
	.weak		__nv_reservedSMEM_allocation_mask
	.type		__nv_reservedSMEM_allocation_mask,@object
	.size		__nv_reservedSMEM_allocation_mask,(.L_2 - __nv_reservedSMEM_allocation_mask)
__nv_reservedSMEM_allocation_mask:
	.zero		4
.L_2:
	.zero		4
	.weak		__nv_reservedSMEM_tmem_allocation_pipeline_mbarrier
	.type		__nv_reservedSMEM_tmem_allocation_pipeline_mbarrier,@object
	.size		__nv_reservedSMEM_tmem_allocation_pipeline_mbarrier,(__nv_reservedSMEM_tmem_allocation_pipeline_mbarrier_parity - __nv_reservedSMEM_tmem_allocation_pipeline_mbarrier)
__nv_reservedSMEM_tmem_allocation_pipeline_mbarrier:
	.zero		8
	.weak		__nv_reservedSMEM_tmem_allocation_pipeline_mbarrier_parity
	.type		__nv_reservedSMEM_tmem_allocation_pipeline_mbarrier_parity,@object
	.size		__nv_reservedSMEM_tmem_allocation_pipeline_mbarrier_parity,(.L_4 - __nv_reservedSMEM_tmem_allocation_pipeline_mbarrier_parity)
__nv_reservedSMEM_tmem_allocation_pipeline_mbarrier_parity:
	.zero		4
.L_4:


//--------------------- .nv.constant0.kernel_cutlass_kernel_cudnngrouped_gemmgrouped_gemm_swiglugrouped_gemm_swiglu_quantBlockScaledContiguousGroupedGemmKernel_object_at__TiledMMA_ThrLayoutVMNK21111000_PermutationMNK____MMAAt_0 --------------------------
	.section	.nv.constant0.kernel_cutlass_kernel_cudnngrouped_gemmgrouped_gemm_swiglugrouped_gemm_swiglu_quantBlockScaledContiguousGroupedGemmKernel_object_at__TiledMMA_ThrLayoutVMNK21111000_PermutationMNK____MMAAt_0,"a",@progbits
	.sectionflags	@""
	.align	4
.nv.constant0.kernel_cutlass_kernel_cudnngrouped_gemmgrouped_gemm_swiglugrouped_gemm_swiglu_quantBlockScaledContiguousGroupedGemmKernel_object_at__TiledMMA_ThrLayoutVMNK21111000_PermutationMNK____MMAAt_0:
	.zero		1924


//--------------------- SYMBOLS --------------------------

	.type		.nv.reservedSmem.offset0,@object
	.size		.nv.reservedSmem.offset0,0x4
	.type		.nv.reservedSmem.cap,@object
	.size		.nv.reservedSmem.cap,0x4
